	.target	sm_90a

	.elftype	@"ET_EXEC"


//--------------------- .note.nv.tkinfo           --------------------------
	.section	.note.nv.tkinfo,"",@"SHT_NOTE"
	.sectionflags	@"SHF_NOTE_NV_TKINFO"
	.tkinfo
        /*0018*/ 	.word	0x00000002
        /*0030*/ 	.string	""
        /*0030*/ 	.string	"ptxas"
        /*0030*/ 	.string	"Cuda compilation tools, release 13.0, V13.0.88"
        /*0030*/ 	.string	"Build cuda_13.0.r13.0/compiler.36424714_0"
        /*0030*/ 	.string	"-arch sm_90a -m 64 "



//--------------------- .note.nv.cuinfo           --------------------------
	.section	.note.nv.cuinfo,"",@"SHT_NOTE"
	.sectionflags	@"SHF_NOTE_NV_CUINFO"
        /*0018*/ 	.short	0x0002
        /*001a*/ 	.short	0x005a
        /*001c*/ 	.short	0x0082
	.zero		2


//--------------------- .nv.info                  --------------------------
	.section	.nv.info,"",@"SHT_CUDA_INFO"
	.align	4


	//----- nvinfo : EIATTR_REGCOUNT
	.align		4
        /*0000*/ 	.byte	0x04, 0x2f
        /*0002*/ 	.short	(.L_15 - .L_14)
	.align		4
.L_14:
        /*0004*/ 	.word	index@(_ZN7cutlass13device_kernelINS_4gemm6kernel13GemmUniversalIN4cute5tupleIJiiiiEEENS1_10collective13CollectiveMmaINS1_34MainloopSm90TmaGmmaWarpSpecializedILi14ENS5_IJNS4_1CILi2EEESB_NSA_ILi1EEEEEENS1_35KernelTmaWarpSpecializedCooperativeEEENS5_IJNSA_ILi256EEESG_NSA_ILi32EEEEEEaNS5_IJlSC_lEEEaSJ_NS4_8TiledMMAINS4_8MMA_AtomIJNS4_4SM904GMMA27MMA_64x256x32_S32S8S8_SS_TNEEEENS4_6LayoutINS5_IJSB_SC_SC_EEENS5_IJSC_NSA_ILi0EEESS_EEEEENS5_IJNS4_10UnderscoreESV_SV_EEEEENS4_23SM90_TMA_LOAD_MULTICASTENS4_14ComposedLayoutINS4_7SwizzleILi1ELi4ELi3EEENS4_18smem_ptr_flag_bitsILi8EEENSQ_INS5_IJNSA_ILi8EEESH_EEENS5_IJSH_SC_EEEEEEEvNS4_8identityESY_S18_vS19_EENS_8epilogue10collective6detail29Sm90TmaWarpSpecializedAdapterINS1C_15DefaultEpilogueIaSJ_SJ_NS1B_6thread17LinearCombinationIaLi1EiiLNS1G_9ScaleType4KindE0ELNS_15FloatRoundStyleE2EaEENS1_15EpilogueDefaultEEEEEvvEEEEvNT_6ParamsE)
        /*0008*/ 	.word	0x000000a8


	//----- nvinfo : EIATTR_FRAME_SIZE
	.align		4
.L_15:
        /*000c*/ 	.byte	0x04, 0x11
        /*000e*/ 	.short	(.L_17 - .L_16)
	.align		4
.L_16:
        /*0010*/ 	.word	index@(_ZN7cutlass13device_kernelINS_4gemm6kernel13GemmUniversalIN4cute5tupleIJiiiiEEENS1_10collective13CollectiveMmaINS1_34MainloopSm90TmaGmmaWarpSpecializedILi14ENS5_IJNS4_1CILi2EEESB_NSA_ILi1EEEEEENS1_35KernelTmaWarpSpecializedCooperativeEEENS5_IJNSA_ILi256EEESG_NSA_ILi32EEEEEEaNS5_IJlSC_lEEEaSJ_NS4_8TiledMMAINS4_8MMA_AtomIJNS4_4SM904GMMA27MMA_64x256x32_S32S8S8_SS_TNEEEENS4_6LayoutINS5_IJSB_SC_SC_EEENS5_IJSC_NSA_ILi0EEESS_EEEEENS5_IJNS4_10UnderscoreESV_SV_EEEEENS4_23SM90_TMA_LOAD_MULTICASTENS4_14ComposedLayoutINS4_7SwizzleILi1ELi4ELi3EEENS4_18smem_ptr_flag_bitsILi8EEENSQ_INS5_IJNSA_ILi8EEESH_EEENS5_IJSH_SC_EEEEEEEvNS4_8identityESY_S18_vS19_EENS_8epilogue10collective6detail29Sm90TmaWarpSpecializedAdapterINS1C_15DefaultEpilogueIaSJ_SJ_NS1B_6thread17LinearCombinationIaLi1EiiLNS1G_9ScaleType4KindE0ELNS_15FloatRoundStyleE2EaEENS1_15EpilogueDefaultEEEEEvvEEEEvNT_6ParamsE)
        /*0014*/ 	.word	0x000002c0


	//----- nvinfo : EIATTR_MIN_STACK_SIZE
	.align		4
.L_17:
        /*0018*/ 	.byte	0x04, 0x12
        /*001a*/ 	.short	(.L_19 - .L_18)
	.align		4
.L_18:
        /*001c*/ 	.word	index@(_ZN7cutlass13device_kernelINS_4gemm6kernel13GemmUniversalIN4cute5tupleIJiiiiEEENS1_10collective13CollectiveMmaINS1_34MainloopSm90TmaGmmaWarpSpecializedILi14ENS5_IJNS4_1CILi2EEESB_NSA_ILi1EEEEEENS1_35KernelTmaWarpSpecializedCooperativeEEENS5_IJNSA_ILi256EEESG_NSA_ILi32EEEEEEaNS5_IJlSC_lEEEaSJ_NS4_8TiledMMAINS4_8MMA_AtomIJNS4_4SM904GMMA27MMA_64x256x32_S32S8S8_SS_TNEEEENS4_6LayoutINS5_IJSB_SC_SC_EEENS5_IJSC_NSA_ILi0EEESS_EEEEENS5_IJNS4_10UnderscoreESV_SV_EEEEENS4_23SM90_TMA_LOAD_MULTICASTENS4_14ComposedLayoutINS4_7SwizzleILi1ELi4ELi3EEENS4_18smem_ptr_flag_bitsILi8EEENSQ_INS5_IJNSA_ILi8EEESH_EEENS5_IJSH_SC_EEEEEEEvNS4_8identityESY_S18_vS19_EENS_8epilogue10collective6detail29Sm90TmaWarpSpecializedAdapterINS1C_15DefaultEpilogueIaSJ_SJ_NS1B_6thread17LinearCombinationIaLi1EiiLNS1G_9ScaleType4KindE0ELNS_15FloatRoundStyleE2EaEENS1_15EpilogueDefaultEEEEEvvEEEEvNT_6ParamsE)
        /*0020*/ 	.word	0x000002c0
.L_19:


//--------------------- .nv.compat                --------------------------
	.section	.nv.compat,"",@"SHT_CUDA_COMPAT_INFO"
	.align	4
        /*0000*/ 	.byte	0x02, 0x09, 0x01, 0x00, 0x02, 0x02, 0x04, 0x00, 0x02, 0x05, 0x05, 0x00, 0x03, 0x07, 0x01, 0x01
        /*0010*/ 	.byte	0x02, 0x03, 0x01, 0x00, 0x02, 0x06, 0x01, 0x00, 0x04, 0x0b, 0x08, 0x00, 0x00, 0x00, 0x00, 0x00
        /*0020*/ 	.byte	0x00, 0x00, 0x00, 0x00


//--------------------- .nv.info._ZN7cutlass13device_kernelINS_4gemm6kernel13GemmUniversalIN4cute5tupleIJiiiiEEENS1_10collective13CollectiveMmaINS1_34MainloopSm90TmaGmmaWarpSpecializedILi14ENS5_IJNS4_1CILi2EEESB_NSA_ILi1EEEEEENS1_35KernelTmaWarpSpecializedCooperativeEEENS5_IJNSA_ILi256EEESG_NSA_ILi32EEEEEEaNS5_IJlSC_lEEEaSJ_NS4_8TiledMMAINS4_8MMA_AtomIJNS4_4SM904GMMA27MMA_64x256x32_S32S8S8_SS_TNEEEENS4_6LayoutINS5_IJSB_SC_SC_EEENS5_IJSC_NSA_ILi0EEESS_EEEEENS5_IJNS4_10UnderscoreESV_SV_EEEEENS4_23SM90_TMA_LOAD_MULTICASTENS4_14ComposedLayoutINS4_7SwizzleILi1ELi4ELi3EEENS4_18smem_ptr_flag_bitsILi8EEENSQ_INS5_IJNSA_ILi8EEESH_EEENS5_IJSH_SC_EEEEEEEvNS4_8identityESY_S18_vS19_EENS_8epilogue10collective6detail29Sm90TmaWarpSpecializedAdapterINS1C_15DefaultEpilogueIaSJ_SJ_NS1B_6thread17LinearCombinationIaLi1EiiLNS1G_9ScaleType4KindE0ELNS_15FloatRoundStyleE2EaEENS1_15EpilogueDefaultEEEEEvvEEEEvNT_6ParamsE --------------------------
	.section	.nv.info._ZN7cutlass13device_kernelINS_4gemm6kernel13GemmUniversalIN4cute5tupleIJiiiiEEENS1_10collective13CollectiveMmaINS1_34MainloopSm90TmaGmmaWarpSpecializedILi14ENS5_IJNS4_1CILi2EEESB_NSA_ILi1EEEEEENS1_35KernelTmaWarpSpecializedCooperativeEEENS5_IJNSA_ILi256EEESG_NSA_ILi32EEEEEEaNS5_IJlSC_lEEEaSJ_NS4_8TiledMMAINS4_8MMA_AtomIJNS4_4SM904GMMA27MMA_64x256x32_S32S8S8_SS_TNEEEENS4_6LayoutINS5_IJSB_SC_SC_EEENS5_IJSC_NSA_ILi0EEESS_EEEEENS5_IJNS4_10UnderscoreESV_SV_EEEEENS4_23SM90_TMA_LOAD_MULTICASTENS4_14ComposedLayoutINS4_7SwizzleILi1ELi4ELi3EEENS4_18smem_ptr_flag_bitsILi8EEENSQ_INS5_IJNSA_ILi8EEESH_EEENS5_IJSH_SC_EEEEEEEvNS4_8identityESY_S18_vS19_EENS_8epilogue10collective6detail29Sm90TmaWarpSpecializedAdapterINS1C_15DefaultEpilogueIaSJ_SJ_NS1B_6thread17LinearCombinationIaLi1EiiLNS1G_9ScaleType4KindE0ELNS_15FloatRoundStyleE2EaEENS1_15EpilogueDefaultEEEEEvvEEEEvNT_6ParamsE,"",@"SHT_CUDA_INFO"
	.sectionflags	@""
	.align	4


	//----- nvinfo : EIATTR_CUDA_API_VERSION
	.align		4
        /*0000*/ 	.byte	0x04, 0x37
        /*0002*/ 	.short	(.L_21 - .L_20)
.L_20:
        /*0004*/ 	.word	0x00000082


	//----- nvinfo : EIATTR_KPARAM_INFO
	.align		4
.L_21:
        /*0008*/ 	.byte	0x04, 0x17
        /*000a*/ 	.short	(.L_23 - .L_22)
.L_22:
        /*000c*/ 	.word	0x00000000
        /*0010*/ 	.short	0x0000
        /*0012*/ 	.short	0x0070
        /*0014*/ 	.byte	0x00, 0xf0, 0x01, 0x10


	//----- nvinfo : EIATTR_SPARSE_MMA_MASK
	.align		4
.L_23:
        /*0018*/ 	.byte	0x03, 0x50
        /*001a*/ 	.short	0x0000


	//----- nvinfo : EIATTR_MAXREG_COUNT
	.align		4
        /*001c*/ 	.byte	0x03, 0x1b
        /*001e*/ 	.short	0x00a8


	//----- nvinfo : EIATTR_NUM_BARRIERS
	.align		4
        /*0020*/ 	.byte	0x02, 0x4c
        /*0022*/ 	.byte	0x01
	.zero		1


	//----- nvinfo : EIATTR_EXTERNS
	.align		4
        /*0024*/ 	.byte	0x04, 0x0f
        /*0026*/ 	.short	(.L_25 - .L_24)


	//   ....[0]....
	.align		4
.L_24:
        /*0028*/ 	.word	index@(__assertfail)


	//----- nvinfo : EIATTR_ANNOTATIONS
	.align		4
.L_25:
        /*002c*/ 	.byte	0x04, 0x55
        /*002e*/ 	.short	(.L_27 - .L_26)


	//   ....[0]....
.L_26:
        /*0030*/ 	.word	0x00000001
        /*0034*/ 	.byte	0x60, 0x0b, 0x00, 0x00, 0x01, 0x00, 0x00, 0x00, 0x80, 0x0b, 0x00, 0x00, 0x01, 0x00, 0x00, 0x00
        /* <DEDUP_REMOVED lines=251> */
        /*0ff4*/ 	.byte	0x90, 0x1b, 0x01, 0x00, 0x01, 0x00, 0x00, 0x00, 0xb0, 0x1b, 0x01, 0x00


	//----- nvinfo : EIATTR_MERCURY_ISA_VERSION
	.align		4
.L_27:
        /*1000*/ 	.byte	0x03, 0x5f
        /*1002*/ 	.short	0x0101


	//----- nvinfo : EIATTR_INT_WARP_WIDE_INSTR_OFFSETS
	.align		4
        /*1004*/ 	.byte	0x04, 0x31
        /*1006*/ 	.short	(.L_29 - .L_28)


	//   ....[0]....
.L_28:
        /*1008*/ 	.word	0x000006f0


	//   ....[1]....
        /*100c*/ 	.word	0x00000700


	//   ....[2]....
        /*1010*/ 	.word	0x00000880


	//----- nvinfo : EIATTR_COOP_GROUP_MASK_REGIDS
	.align		4
.L_29:
        /*1014*/ 	.byte	0x04, 0x29
        /*1016*/ 	.short	(.L_31 - .L_30)


	//   ....[0]....
.L_30:
        /*1018*/ 	.word	0xffffffff


	//   ....[1]....
        /*101c*/ 	.word	0xffffffff


	//   ....[2]....
        /*1020*/ 	.word	0xffffffff


	//   ....[3]....
        /*1024*/ 	.word	0xffffffff


	//   ....[4]....
        /*1028*/ 	.word	0xffffffff


	//   ....[5]....
        /*102c*/ 	.word	0xffffffff


	//----- nvinfo : EIATTR_COOP_GROUP_INSTR_OFFSETS
	.align		4
.L_31:
        /*1030*/ 	.byte	0x04, 0x28
        /*1032*/ 	.short	(.L_33 - .L_32)


	//   ....[0]....
.L_32:
        /*1034*/ 	.word	0x00000070


	//   ....[1]....
        /*1038*/ 	.word	0x00000080


	//   ....[2]....
        /*103c*/ 	.word	0x000001a0


	//   ....[3]....
        /*1040*/ 	.word	0x00000540


	//   ....[4]....
        /*1044*/ 	.word	0x000009b0


	//   ....[5]....
        /*1048*/ 	.word	0x00001580


	//----- nvinfo : EIATTR_REG_RECONFIG
	.align		4
.L_33:
        /*104c*/ 	.byte	0x01, 0x54
	.zero		2


	//----- nvinfo : EIATTR_SYSCALL_OFFSETS
	.align		4
        /*1050*/ 	.byte	0x04, 0x46
        /*1052*/ 	.short	(.L_35 - .L_34)


	//   ....[0]....
.L_34:
        /*1054*/ 	.word	0x00001740


	//----- nvinfo : EIATTR_MBARRIER_INSTR_OFFSETS
	.align		4
.L_35:
        /*1058*/ 	.byte	0x04, 0x39
        /*105a*/ 	.short	(.L_37 - .L_36)


	//   ....[0]....
.L_36:
        /*105c*/ 	.word	0x00000340
        /*1060*/ 	.word	0x000000ff
        /*1064*/ 	.word	0x00000000
        /*1068*/ 	.short	0x0100
        /*106a*/ 	.byte	0x08
	.zero		1


	//   ....[1]....
        /*106c*/ 	.word	0x00000350
        /*1070*/ 	.word	0x000000ff
        /*1074*/ 	.word	0x00000070
        /*1078*/ 	.short	0x0100
        /*107a*/ 	.byte	0x08
	.zero		1


	//   ....[2]....
        /*107c*/ 	.word	0x00000360
        /*1080*/ 	.word	0x000000ff
        /*1084*/ 	.word	0x00000008
        /*1088*/ 	.short	0x0100
        /*108a*/ 	.byte	0x08
	.zero		1


	//   ....[3]....
        /*108c*/ 	.word	0x00000370
        /*1090*/ 	.word	0x000000ff
        /*1094*/ 	.word	0x00000078
        /*1098*/ 	.short	0x0100
        /*109a*/ 	.byte	0x08
	.zero		1


	//   ....[4]....
        /*109c*/ 	.word	0x00000380
        /*10a0*/ 	.word	0x000000ff
        /*10a4*/ 	.word	0x00000010
        /*10a8*/ 	.short	0x0100
        /*10aa*/ 	.byte	0x08
	.zero		1


	//   ....[5]....
        /*10ac*/ 	.word	0x00000390
        /*10b0*/ 	.word	0x000000ff
        /*10b4*/ 	.word	0x00000080
        /*10b8*/ 	.short	0x0100
        /*10ba*/ 	.byte	0x08
	.zero		1


	//   ....[6]....
        /*10bc*/ 	.word	0x000003a0
        /*10c0*/ 	.word	0x000000ff
        /*10c4*/ 	.word	0x00000018
        /*10c8*/ 	.short	0x0100
        /*10ca*/ 	.byte	0x08
	.zero		1


	//   ....[7]....
        /*10cc*/ 	.word	0x000003b0
        /*10d0*/ 	.word	0x000000ff
        /*10d4*/ 	.word	0x00000088
        /*10d8*/ 	.short	0x0100
        /*10da*/ 	.byte	0x08
	.zero		1


	//   ....[8]....
        /*10dc*/ 	.word	0x000003c0
        /*10e0*/ 	.word	0x000000ff
        /*10e4*/ 	.word	0x00000020
        /*10e8*/ 	.short	0x0100
        /*10ea*/ 	.byte	0x08
	.zero		1


	//   ....[9]....
        /*10ec*/ 	.word	0x000003d0
        /*10f0*/ 	.word	0x000000ff
        /*10f4*/ 	.word	0x00000090
        /*10f8*/ 	.short	0x0100
        /*10fa*/ 	.byte	0x08
	.zero		1


	//   ....[10]....
        /*10fc*/ 	.word	0x000003e0
        /*1100*/ 	.word	0x000000ff
        /*1104*/ 	.word	0x00000028
        /*1108*/ 	.short	0x0100
        /*110a*/ 	.byte	0x08
	.zero		1


	//   ....[11]....
        /*110c*/ 	.word	0x000003f0
        /*1110*/ 	.word	0x000000ff
        /*1114*/ 	.word	0x00000098
        /*1118*/ 	.short	0x0100
        /*111a*/ 	.byte	0x08
	.zero		1


	//   ....[12]....
        /*111c*/ 	.word	0x00000400
        /*1120*/ 	.word	0x000000ff
        /*1124*/ 	.word	0x00000030
        /*1128*/ 	.short	0x0100
        /*112a*/ 	.byte	0x08
	.zero		1


	//   ....[13]....
        /*112c*/ 	.word	0x00000410
        /*1130*/ 	.word	0x000000ff
        /*1134*/ 	.word	0x000000a0
        /*1138*/ 	.short	0x0100
        /*113a*/ 	.byte	0x08
	.zero		1


	//   ....[14]....
        /*113c*/ 	.word	0x00000420
        /*1140*/ 	.word	0x000000ff
        /*1144*/ 	.word	0x00000038
        /*1148*/ 	.short	0x0100
        /*114a*/ 	.byte	0x08
	.zero		1


	//   ....[15]....
        /*114c*/ 	.word	0x00000430
        /*1150*/ 	.word	0x000000ff
        /*1154*/ 	.word	0x000000a8
        /*1158*/ 	.short	0x0100
        /*115a*/ 	.byte	0x08
	.zero		1


	//   ....[16]....
        /*115c*/ 	.word	0x00000440
        /*1160*/ 	.word	0x000000ff
        /*1164*/ 	.word	0x00000040
        /*1168*/ 	.short	0x0100
        /*116a*/ 	.byte	0x08
	.zero		1


	//   ....[17]....
        /*116c*/ 	.word	0x00000450
        /*1170*/ 	.word	0x000000ff
        /*1174*/ 	.word	0x000000b0
        /*1178*/ 	.short	0x0100
        /*117a*/ 	.byte	0x08
	.zero		1


	//   ....[18]....
        /*117c*/ 	.word	0x00000460
        /*1180*/ 	.word	0x000000ff
        /*1184*/ 	.word	0x00000048
        /*1188*/ 	.short	0x0100
        /*118a*/ 	.byte	0x08
	.zero		1


	//   ....[19]....
        /*118c*/ 	.word	0x00000470
        /*1190*/ 	.word	0x000000ff
        /*1194*/ 	.word	0x000000b8
        /*1198*/ 	.short	0x0100
        /*119a*/ 	.byte	0x08
	.zero		1


	//   ....[20]....
        /*119c*/ 	.word	0x00000480
        /*11a0*/ 	.word	0x000000ff
        /*11a4*/ 	.word	0x00000050
        /*11a8*/ 	.short	0x0100
        /*11aa*/ 	.byte	0x08
	.zero		1


	//   ....[21]....
        /*11ac*/ 	.word	0x00000490
        /*11b0*/ 	.word	0x000000ff
        /*11b4*/ 	.word	0x000000c0
        /*11b8*/ 	.short	0x0100
        /*11ba*/ 	.byte	0x08
	.zero		1


	//   ....[22]....
        /*11bc*/ 	.word	0x000004a0
        /*11c0*/ 	.word	0x000000ff
        /*11c4*/ 	.word	0x00000058
        /*11c8*/ 	.short	0x0100
        /*11ca*/ 	.byte	0x08
	.zero		1


	//   ....[23]....
        /*11cc*/ 	.word	0x000004b0
        /*11d0*/ 	.word	0x000000ff
        /*11d4*/ 	.word	0x000000c8
        /*11d8*/ 	.short	0x0100
        /*11da*/ 	.byte	0x08
	.zero		1


	//   ....[24]....
        /*11dc*/ 	.word	0x000004c0
        /*11e0*/ 	.word	0x000000ff
        /*11e4*/ 	.word	0x00000060
        /*11e8*/ 	.short	0x0100
        /*11ea*/ 	.byte	0x08
	.zero		1


	//   ....[25]....
        /*11ec*/ 	.word	0x000004d0
        /*11f0*/ 	.word	0x000000ff
        /*11f4*/ 	.word	0x000000d0
        /*11f8*/ 	.short	0x0100
        /*11fa*/ 	.byte	0x08
	.zero		1


	//   ....[26]....
        /*11fc*/ 	.word	0x000004e0
        /*1200*/ 	.word	0x000000ff
        /*1204*/ 	.word	0x00000068
        /*1208*/ 	.short	0x0100
        /*120a*/ 	.byte	0x08
	.zero		1


	//   ....[27]....
        /*120c*/ 	.word	0x000004f0
        /*1210*/ 	.word	0x000000ff
        /*1214*/ 	.word	0x000000d8
        /*1218*/ 	.short	0x0100
        /*121a*/ 	.byte	0x08
	.zero		1


	//   ....[28]....
        /*121c*/ 	.word	0x000008e0
        /*1220*/ 	.word	0x000000ff
        /*1224*/ 	.word	0x000000f0
        /*1228*/ 	.short	0x0100
        /*122a*/ 	.byte	0x06
	.zero		1


	//   ....[29]....
        /*122c*/ 	.word	0x00000910
        /*1230*/ 	.word	0x000000ff
        /*1234*/ 	.word	0x000000f8
        /*1238*/ 	.short	0x0100
        /*123a*/ 	.byte	0x06
	.zero		1


	//   ....[30]....
        /*123c*/ 	.word	0x00001820
        /*1240*/ 	.word	0x00000003
        /*1244*/ 	.word	0x00000000
        /*1248*/ 	.short	0x010a
        /*124a*/ 	.byte	0x3f
	.zero		1


	//   ....[31]....
        /*124c*/ 	.word	0x00001860
        /*1250*/ 	.word	0x00000003
        /*1254*/ 	.word	0x00000000
        /*1258*/ 	.short	0x010a
        /*125a*/ 	.byte	0x3f
	.zero		1


	//   ....[32]....
        /*125c*/ 	.word	0x00001f00
        /*1260*/ 	.word	0x00000005
        /*1264*/ 	.word	0x00000000
        /*1268*/ 	.short	0x010a
        /*126a*/ 	.byte	0x3f
	.zero		1


	//   ....[33]....
        /*126c*/ 	.word	0x00001f40
        /*1270*/ 	.word	0x00000005
        /*1274*/ 	.word	0x00000000
        /*1278*/ 	.short	0x010a
        /*127a*/ 	.byte	0x3f
	.zero		1


	//   ....[34]....
        /*127c*/ 	.word	0x00002b70
        /*1280*/ 	.word	0x00000005
        /*1284*/ 	.word	0x00000000
        /*1288*/ 	.short	0x0101
        /*128a*/ 	.byte	0x3f
	.zero		1


	//   ....[35]....
        /*128c*/ 	.word	0x00002d90
        /*1290*/ 	.word	0x00000000
        /*1294*/ 	.word	0x00000000
        /*1298*/ 	.short	0x0101
        /*129a*/ 	.byte	0x3f
	.zero		1


	//   ....[36]....
        /*129c*/ 	.word	0x00011710
        /*12a0*/ 	.word	0x0000000a
        /*12a4*/ 	.word	0x00000070
        /*12a8*/ 	.short	0x010a
        /*12aa*/ 	.byte	0x3f
	.zero		1


	//   ....[37]....
        /*12ac*/ 	.word	0x00011ab0
        /*12b0*/ 	.word	0x00000002
        /*12b4*/ 	.word	0x000000f8
        /*12b8*/ 	.short	0x0101
        /*12ba*/ 	.byte	0x3f
	.zero		1


	//   ....[38]....
        /*12bc*/ 	.word	0x000122b0
        /*12c0*/ 	.word	0x00000005
        /*12c4*/ 	.word	0x00000000
        /*12c8*/ 	.short	0x010a
        /*12ca*/ 	.byte	0x3f
	.zero		1


	//   ....[39]....
        /*12cc*/ 	.word	0x00012340
        /*12d0*/ 	.word	0x00000007
        /*12d4*/ 	.word	0x00000000
        /*12d8*/ 	.short	0x010a
        /*12da*/ 	.byte	0x3f
	.zero		1


	//   ....[40]....
        /*12dc*/ 	.word	0x000123d0
        /*12e0*/ 	.word	0x00000007
        /*12e4*/ 	.word	0x00000000
        /*12e8*/ 	.short	0x010a
        /*12ea*/ 	.byte	0x3f
	.zero		1


	//   ....[41]....
        /*12ec*/ 	.word	0x00012460
        /*12f0*/ 	.word	0x00000007
        /*12f4*/ 	.word	0x00000000
        /*12f8*/ 	.short	0x010a
        /*12fa*/ 	.byte	0x3f
	.zero		1


	//   ....[42]....
        /*12fc*/ 	.word	0x000124f0
        /*1300*/ 	.word	0x00000007
        /*1304*/ 	.word	0x00000000
        /*1308*/ 	.short	0x010a
        /*130a*/ 	.byte	0x3f
	.zero		1


	//   ....[43]....
        /*130c*/ 	.word	0x00012580
        /*1310*/ 	.word	0x00000007
        /*1314*/ 	.word	0x00000000
        /*1318*/ 	.short	0x010a
        /*131a*/ 	.byte	0x3f
	.zero		1


	//   ....[44]....
        /*131c*/ 	.word	0x00012610
        /*1320*/ 	.word	0x00000007
        /*1324*/ 	.word	0x00000000
        /*1328*/ 	.short	0x010a
        /*132a*/ 	.byte	0x3f
	.zero		1


	//   ....[45]....
        /*132c*/ 	.word	0x000126a0
        /*1330*/ 	.word	0x00000007
        /*1334*/ 	.word	0x00000000
        /*1338*/ 	.short	0x010a
        /*133a*/ 	.byte	0x3f
	.zero		1


	//   ....[46]....
        /*133c*/ 	.word	0x00012730
        /*1340*/ 	.word	0x00000007
        /*1344*/ 	.word	0x00000000
        /*1348*/ 	.short	0x010a
        /*134a*/ 	.byte	0x3f
	.zero		1


	//   ....[47]....
        /*134c*/ 	.word	0x000127c0
        /*1350*/ 	.word	0x00000007
        /*1354*/ 	.word	0x00000000
        /*1358*/ 	.short	0x010a
        /*135a*/ 	.byte	0x3f
	.zero		1


	//   ....[48]....
        /*135c*/ 	.word	0x00012850
        /*1360*/ 	.word	0x00000007
        /*1364*/ 	.word	0x00000000
        /*1368*/ 	.short	0x010a
        /*136a*/ 	.byte	0x3f
	.zero		1


	//   ....[49]....
        /*136c*/ 	.word	0x000128e0
        /*1370*/ 	.word	0x00000007
        /*1374*/ 	.word	0x00000000
        /*1378*/ 	.short	0x010a
        /*137a*/ 	.byte	0x3f
	.zero		1


	//   ....[50]....
        /*137c*/ 	.word	0x00012970
        /*1380*/ 	.word	0x00000007
        /*1384*/ 	.word	0x00000000
        /*1388*/ 	.short	0x010a
        /*138a*/ 	.byte	0x3f
	.zero		1


	//   ....[51]....
        /*138c*/ 	.word	0x00012a00
        /*1390*/ 	.word	0x00000003
        /*1394*/ 	.word	0x00000000
        /*1398*/ 	.short	0x010a
        /*139a*/ 	.byte	0x3f
	.zero		1


	//   ....[52]....
        /*139c*/ 	.word	0x00012a60
        /*13a0*/ 	.word	0x00000003
        /*13a4*/ 	.word	0x00000000
        /*13a8*/ 	.short	0x010a
        /*13aa*/ 	.byte	0x3f
	.zero		1


	//   ....[53]....
        /*13ac*/ 	.word	0x00012ab0
        /*13b0*/ 	.word	0x00000005
        /*13b4*/ 	.word	0x00000000
        /*13b8*/ 	.short	0x010a
        /*13ba*/ 	.byte	0x3f
	.zero		1


	//   ....[54]....
        /*13bc*/ 	.word	0x00012b80
        /*13c0*/ 	.word	0x0000000a
        /*13c4*/ 	.word	0x00000070
        /*13c8*/ 	.short	0x010a
        /*13ca*/ 	.byte	0x3f
	.zero		1


	//   ....[55]....
        /*13cc*/ 	.word	0x00012c50
        /*13d0*/ 	.word	0x00000005
        /*13d4*/ 	.word	0x00000000
        /*13d8*/ 	.short	0x010a
        /*13da*/ 	.byte	0x3f
	.zero		1


	//   ....[56]....
        /*13dc*/ 	.word	0x00012ca0
        /*13e0*/ 	.word	0x00000007
        /*13e4*/ 	.word	0x00000000
        /*13e8*/ 	.short	0x010a
        /*13ea*/ 	.byte	0x3f
	.zero		1


	//   ....[57]....
        /*13ec*/ 	.word	0x00012cf0
        /*13f0*/ 	.word	0x00000007
        /*13f4*/ 	.word	0x00000000
        /*13f8*/ 	.short	0x010a
        /*13fa*/ 	.byte	0x3f
	.zero		1


	//   ....[58]....
        /*13fc*/ 	.word	0x00012d40
        /*1400*/ 	.word	0x00000007
        /*1404*/ 	.word	0x00000000
        /*1408*/ 	.short	0x010a
        /*140a*/ 	.byte	0x3f
	.zero		1


	//   ....[59]....
        /*140c*/ 	.word	0x00012d90
        /*1410*/ 	.word	0x00000007
        /*1414*/ 	.word	0x00000000
        /*1418*/ 	.short	0x010a
        /*141a*/ 	.byte	0x3f
	.zero		1


	//   ....[60]....
        /*141c*/ 	.word	0x00012de0
        /*1420*/ 	.word	0x00000007
        /*1424*/ 	.word	0x00000000
        /*1428*/ 	.short	0x010a
        /*142a*/ 	.byte	0x3f
	.zero		1


	//   ....[61]....
        /*142c*/ 	.word	0x00012e30
        /*1430*/ 	.word	0x00000007
        /*1434*/ 	.word	0x00000000
        /*1438*/ 	.short	0x010a
        /*143a*/ 	.byte	0x3f
	.zero		1


	//   ....[62]....
        /*143c*/ 	.word	0x00012e80
        /*1440*/ 	.word	0x00000007
        /*1444*/ 	.word	0x00000000
        /*1448*/ 	.short	0x010a
        /*144a*/ 	.byte	0x3f
	.zero		1


	//   ....[63]....
        /*144c*/ 	.word	0x00012ed0
        /*1450*/ 	.word	0x00000007
        /*1454*/ 	.word	0x00000000
        /*1458*/ 	.short	0x010a
        /*145a*/ 	.byte	0x3f
	.zero		1


	//   ....[64]....
        /*145c*/ 	.word	0x00012f20
        /*1460*/ 	.word	0x00000007
        /*1464*/ 	.word	0x00000000
        /*1468*/ 	.short	0x010a
        /*146a*/ 	.byte	0x3f
	.zero		1


	//   ....[65]....
        /*146c*/ 	.word	0x00012f70
        /*1470*/ 	.word	0x00000007
        /*1474*/ 	.word	0x00000000
        /*1478*/ 	.short	0x010a
        /*147a*/ 	.byte	0x3f
	.zero		1


	//   ....[66]....
        /*147c*/ 	.word	0x00012fc0
        /*1480*/ 	.word	0x00000007
        /*1484*/ 	.word	0x00000000
        /*1488*/ 	.short	0x010a
        /*148a*/ 	.byte	0x3f
	.zero		1


	//   ....[67]....
        /*148c*/ 	.word	0x00013010
        /*1490*/ 	.word	0x00000007
        /*1494*/ 	.word	0x00000000
        /*1498*/ 	.short	0x010a
        /*149a*/ 	.byte	0x3f
	.zero		1


	//----- nvinfo : EIATTR_NUM_MBARRIERS
	.align		4
.L_37:
        /*149c*/ 	.byte	0x03, 0x38
        /*149e*/ 	.short	0x001e


	//----- nvinfo : EIATTR_EXIT_INSTR_OFFSETS
	.align		4
        /*14a0*/ 	.byte	0x04, 0x1c
        /*14a2*/ 	.short	(.L_39 - .L_38)


	//   ....[0]....
.L_38:
        /*14a4*/ 	.word	0x00000c10


	//   ....[1]....
        /*14a8*/ 	.word	0x000014a0


	//   ....[2]....
        /*14ac*/ 	.word	0x00010c70


	//   ....[3]....
        /*14b0*/ 	.word	0x00011290


	//   ....[4]....
        /*14b4*/ 	.word	0x00012a50


	//----- nvinfo : EIATTR_MAX_THREADS
	.align		4
.L_39:
        /*14b8*/ 	.byte	0x04, 0x05
        /*14ba*/ 	.short	(.L_41 - .L_40)
.L_40:
        /*14bc*/ 	.word	0x00000180
        /*14c0*/ 	.word	0x00000001
        /*14c4*/ 	.word	0x00000001


	//----- nvinfo : EIATTR_CRS_STACK_SIZE
	.align		4
.L_41:
        /*14c8*/ 	.byte	0x04, 0x1e
        /*14ca*/ 	.short	(.L_43 - .L_42)
.L_42:
        /*14cc*/ 	.word	0x00000000


	//----- nvinfo : EIATTR_CBANK_PARAM_SIZE
	.align		4
.L_43:
        /*14d0*/ 	.byte	0x03, 0x19
        /*14d2*/ 	.short	0x0470


	//----- nvinfo : EIATTR_PARAM_CBANK
	.align		4
        /*14d4*/ 	.byte	0x04, 0x0a
        /*14d6*/ 	.short	(.L_45 - .L_44)
	.align		4
.L_44:
        /*14d8*/ 	.word	index@(.nv.constant0._ZN7cutlass13device_kernelINS_4gemm6kernel13GemmUniversalIN4cute5tupleIJiiiiEEENS1_10collective13CollectiveMmaINS1_34MainloopSm90TmaGmmaWarpSpecializedILi14ENS5_IJNS4_1CILi2EEESB_NSA_ILi1EEEEEENS1_35KernelTmaWarpSpecializedCooperativeEEENS5_IJNSA_ILi256EEESG_NSA_ILi32EEEEEEaNS5_IJlSC_lEEEaSJ_NS4_8TiledMMAINS4_8MMA_AtomIJNS4_4SM904GMMA27MMA_64x256x32_S32S8S8_SS_TNEEEENS4_6LayoutINS5_IJSB_SC_SC_EEENS5_IJSC_NSA_ILi0EEESS_EEEEENS5_IJNS4_10UnderscoreESV_SV_EEEEENS4_23SM90_TMA_LOAD_MULTICASTENS4_14ComposedLayoutINS4_7SwizzleILi1ELi4ELi3EEENS4_18smem_ptr_flag_bitsILi8EEENSQ_INS5_IJNSA_ILi8EEESH_EEENS5_IJSH_SC_EEEEEEEvNS4_8identityESY_S18_vS19_EENS_8epilogue10collective6detail29Sm90TmaWarpSpecializedAdapterINS1C_15DefaultEpilogueIaSJ_SJ_NS1B_6thread17LinearCombinationIaLi1EiiLNS1G_9ScaleType4KindE0ELNS_15FloatRoundStyleE2EaEENS1_15EpilogueDefaultEEEEEvvEEEEvNT_6ParamsE)
        /*14dc*/ 	.short	0x0210
        /*14de*/ 	.short	0x0470


	//----- nvinfo : EIATTR_SW_WAR
	.align		4
.L_45:
        /*14e0*/ 	.byte	0x04, 0x36
        /*14e2*/ 	.short	(.L_47 - .L_46)
.L_46:
        /*14e4*/ 	.word	0x00000008
.L_47:


//--------------------- .nv.callgraph             --------------------------
	.section	.nv.callgraph,"",@"SHT_CUDA_CALLGRAPH"
	.align	4
	.sectionentsize	8
	.align		4
        /*0000*/ 	.word	0x00000000
	.align		4
        /*0004*/ 	.word	0xffffffff
	.align		4
        /*0008*/ 	.word	index@(_ZN7cutlass13device_kernelINS_4gemm6kernel13GemmUniversalIN4cute5tupleIJiiiiEEENS1_10collective13CollectiveMmaINS1_34MainloopSm90TmaGmmaWarpSpecializedILi14ENS5_IJNS4_1CILi2EEESB_NSA_ILi1EEEEEENS1_35KernelTmaWarpSpecializedCooperativeEEENS5_IJNSA_ILi256EEESG_NSA_ILi32EEEEEEaNS5_IJlSC_lEEEaSJ_NS4_8TiledMMAINS4_8MMA_AtomIJNS4_4SM904GMMA27MMA_64x256x32_S32S8S8_SS_TNEEEENS4_6LayoutINS5_IJSB_SC_SC_EEENS5_IJSC_NSA_ILi0EEESS_EEEEENS5_IJNS4_10UnderscoreESV_SV_EEEEENS4_23SM90_TMA_LOAD_MULTICASTENS4_14ComposedLayoutINS4_7SwizzleILi1ELi4ELi3EEENS4_18smem_ptr_flag_bitsILi8EEENSQ_INS5_IJNSA_ILi8EEESH_EEENS5_IJSH_SC_EEEEEEEvNS4_8identityESY_S18_vS19_EENS_8epilogue10collective6detail29Sm90TmaWarpSpecializedAdapterINS1C_15DefaultEpilogueIaSJ_SJ_NS1B_6thread17LinearCombinationIaLi1EiiLNS1G_9ScaleType4KindE0ELNS_15FloatRoundStyleE2EaEENS1_15EpilogueDefaultEEEEEvvEEEEvNT_6ParamsE)
	.align		4
        /*000c*/ 	.word	index@(__assertfail)
	.align		4
        /*0010*/ 	.word	0x00000000
	.align		4
        /*0014*/ 	.word	0xfffffffe
	.align		4
        /*0018*/ 	.word	0x00000000
	.align		4
        /*001c*/ 	.word	0xfffffffd
	.align		4
        /*0020*/ 	.word	0x00000000
	.align		4
        /*0024*/ 	.word	0xfffffffc


//--------------------- .nv.constant4             --------------------------
	.section	.nv.constant4,"a",@progbits
	.align	8
	.align		8
.nv.constant4:
        /*0000*/ 	.dword	__assertfail
	.align		8
        /*0008*/ 	.dword	__unnamed_1
	.align		8
        /*0010*/ 	.dword	_ZN40_INTERNAL_bc81ba3f_4_k_cu_f39309aa_284594cuda3std3__45__cpo5beginE
	.align		8
        /*0018*/ 	.dword	_ZN40_INTERNAL_bc81ba3f_4_k_cu_f39309aa_284594cuda3std3__45__cpo3endE
	.align		8
        /*0020*/ 	.dword	_ZN40_INTERNAL_bc81ba3f_4_k_cu_f39309aa_284594cuda3std3__45__cpo6cbeginE
	.align		8
        /*0028*/ 	.dword	_ZN40_INTERNAL_bc81ba3f_4_k_cu_f39309aa_284594cuda3std3__45__cpo4cendE
	.align		8
        /*0030*/ 	.dword	_ZN40_INTERNAL_bc81ba3f_4_k_cu_f39309aa_284594cuda3std3__442_GLOBAL__N__bc81ba3f_4_k_cu_f39309aa_284596ignoreE
	.align		8
        /*0038*/ 	.dword	_ZN40_INTERNAL_bc81ba3f_4_k_cu_f39309aa_284594cuda3std3__419piecewise_constructE
	.align		8
        /*0040*/ 	.dword	_ZN40_INTERNAL_bc81ba3f_4_k_cu_f39309aa_284594cuda3std3__48in_placeE
	.align		8
        /*0048*/ 	.dword	_ZN40_INTERNAL_bc81ba3f_4_k_cu_f39309aa_284594cuda3std6ranges3__45__cpo4swapE
	.align		8
        /*0050*/ 	.dword	_ZN40_INTERNAL_bc81ba3f_4_k_cu_f39309aa_284594cuda3std6ranges3__45__cpo9iter_moveE
	.align		8
        /*0058*/ 	.dword	_ZN40_INTERNAL_bc81ba3f_4_k_cu_f39309aa_284594cute7productE
	.align		8
        /*0060*/ 	.dword	_ZN40_INTERNAL_bc81ba3f_4_k_cu_f39309aa_284594cute1_E
	.align		8
        /*0068*/ 	.dword	$str$22
	.align		8
        /*0070*/ 	.dword	$str$23


//--------------------- .text._ZN7cutlass13device_kernelINS_4gemm6kernel13GemmUniversalIN4cute5tupleIJiiiiEEENS1_10collective13CollectiveMmaINS1_34MainloopSm90TmaGmmaWarpSpecializedILi14ENS5_IJNS4_1CILi2EEESB_NSA_ILi1EEEEEENS1_35KernelTmaWarpSpecializedCooperativeEEENS5_IJNSA_ILi256EEESG_NSA_ILi32EEEEEEaNS5_IJlSC_lEEEaSJ_NS4_8TiledMMAINS4_8MMA_AtomIJNS4_4SM904GMMA27MMA_64x256x32_S32S8S8_SS_TNEEEENS4_6LayoutINS5_IJSB_SC_SC_EEENS5_IJSC_NSA_ILi0EEESS_EEEEENS5_IJNS4_10UnderscoreESV_SV_EEEEENS4_23SM90_TMA_LOAD_MULTICASTENS4_14ComposedLayoutINS4_7SwizzleILi1ELi4ELi3EEENS4_18smem_ptr_flag_bitsILi8EEENSQ_INS5_IJNSA_ILi8EEESH_EEENS5_IJSH_SC_EEEEEEEvNS4_8identityESY_S18_vS19_EENS_8epilogue10collective6detail29Sm90TmaWarpSpecializedAdapterINS1C_15DefaultEpilogueIaSJ_SJ_NS1B_6thread17LinearCombinationIaLi1EiiLNS1G_9ScaleType4KindE0ELNS_15FloatRoundStyleE2EaEENS1_15EpilogueDefaultEEEEEvvEEEEvNT_6ParamsE --------------------------
	.section	.text._ZN7cutlass13device_kernelINS_4gemm6kernel13GemmUniversalIN4cute5tupleIJiiiiEEENS1_10collective13CollectiveMmaINS1_34MainloopSm90TmaGmmaWarpSpecializedILi14ENS5_IJNS4_1CILi2EEESB_NSA_ILi1EEEEEENS1_35KernelTmaWarpSpecializedCooperativeEEENS5_IJNSA_ILi256EEESG_NSA_ILi32EEEEEEaNS5_IJlSC_lEEEaSJ_NS4_8TiledMMAINS4_8MMA_AtomIJNS4_4SM904GMMA27MMA_64x256x32_S32S8S8_SS_TNEEEENS4_6LayoutINS5_IJSB_SC_SC_EEENS5_IJSC_NSA_ILi0EEESS_EEEEENS5_IJNS4_10UnderscoreESV_SV_EEEEENS4_23SM90_TMA_LOAD_MULTICASTENS4_14ComposedLayoutINS4_7SwizzleILi1ELi4ELi3EEENS4_18smem_ptr_flag_bitsILi8EEENSQ_INS5_IJNSA_ILi8EEESH_EEENS5_IJSH_SC_EEEEEEEvNS4_8identityESY_S18_vS19_EENS_8epilogue10collective6detail29Sm90TmaWarpSpecializedAdapterINS1C_15DefaultEpilogueIaSJ_SJ_NS1B_6thread17LinearCombinationIaLi1EiiLNS1G_9ScaleType4KindE0ELNS_15FloatRoundStyleE2EaEENS1_15EpilogueDefaultEEEEEvvEEEEvNT_6ParamsE,"ax",@progbits
	.align	128
.text._ZN7cutlass13device_kernelINS_4gemm6kernel13GemmUniversalIN4cute5tupleIJiiiiEEENS1_10collective13CollectiveMmaINS1_34MainloopSm90TmaGmmaWarpSpecializedILi14ENS5_IJNS4_1CILi2EEESB_NSA_ILi1EEEEEENS1_35KernelTmaWarpSpecializedCooperativeEEENS5_IJNSA_ILi256EEESG_NSA_ILi32EEEEEEaNS5_IJlSC_lEEEaSJ_NS4_8TiledMMAINS4_8MMA_AtomIJNS4_4SM904GMMA27MMA_64x256x32_S32S8S8_SS_TNEEEENS4_6LayoutINS5_IJSB_SC_SC_EEENS5_IJSC_NSA_ILi0EEESS_EEEEENS5_IJNS4_10UnderscoreESV_SV_EEEEENS4_23SM90_TMA_LOAD_MULTICASTENS4_14ComposedLayoutINS4_7SwizzleILi1ELi4ELi3EEENS4_18smem_ptr_flag_bitsILi8EEENSQ_INS5_IJNSA_ILi8EEESH_EEENS5_IJSH_SC_EEEEEEEvNS4_8identityESY_S18_vS19_EENS_8epilogue10collective6detail29Sm90TmaWarpSpecializedAdapterINS1C_15DefaultEpilogueIaSJ_SJ_NS1B_6thread17LinearCombinationIaLi1EiiLNS1G_9ScaleType4KindE0ELNS_15FloatRoundStyleE2EaEENS1_15EpilogueDefaultEEEEEvvEEEEvNT_6ParamsE:
        .type           _ZN7cutlass13device_kernelINS_4gemm6kernel13GemmUniversalIN4cute5tupleIJiiiiEEENS1_10collective13CollectiveMmaINS1_34MainloopSm90TmaGmmaWarpSpecializedILi14ENS5_IJNS4_1CILi2EEESB_NSA_ILi1EEEEEENS1_35KernelTmaWarpSpecializedCooperativeEEENS5_IJNSA_ILi256EEESG_NSA_ILi32EEEEEEaNS5_IJlSC_lEEEaSJ_NS4_8TiledMMAINS4_8MMA_AtomIJNS4_4SM904GMMA27MMA_64x256x32_S32S8S8_SS_TNEEEENS4_6LayoutINS5_IJSB_SC_SC_EEENS5_IJSC_NSA_ILi0EEESS_EEEEENS5_IJNS4_10UnderscoreESV_SV_EEEEENS4_23SM90_TMA_LOAD_MULTICASTENS4_14ComposedLayoutINS4_7SwizzleILi1ELi4ELi3EEENS4_18smem_ptr_flag_bitsILi8EEENSQ_INS5_IJNSA_ILi8EEESH_EEENS5_IJSH_SC_EEEEEEEvNS4_8identityESY_S18_vS19_EENS_8epilogue10collective6detail29Sm90TmaWarpSpecializedAdapterINS1C_15DefaultEpilogueIaSJ_SJ_NS1B_6thread17LinearCombinationIaLi1EiiLNS1G_9ScaleType4KindE0ELNS_15FloatRoundStyleE2EaEENS1_15EpilogueDefaultEEEEEvvEEEEvNT_6ParamsE,@function
        .size           _ZN7cutlass13device_kernelINS_4gemm6kernel13GemmUniversalIN4cute5tupleIJiiiiEEENS1_10collective13CollectiveMmaINS1_34MainloopSm90TmaGmmaWarpSpecializedILi14ENS5_IJNS4_1CILi2EEESB_NSA_ILi1EEEEEENS1_35KernelTmaWarpSpecializedCooperativeEEENS5_IJNSA_ILi256EEESG_NSA_ILi32EEEEEEaNS5_IJlSC_lEEEaSJ_NS4_8TiledMMAINS4_8MMA_AtomIJNS4_4SM904GMMA27MMA_64x256x32_S32S8S8_SS_TNEEEENS4_6LayoutINS5_IJSB_SC_SC_EEENS5_IJSC_NSA_ILi0EEESS_EEEEENS5_IJNS4_10UnderscoreESV_SV_EEEEENS4_23SM90_TMA_LOAD_MULTICASTENS4_14ComposedLayoutINS4_7SwizzleILi1ELi4ELi3EEENS4_18smem_ptr_flag_bitsILi8EEENSQ_INS5_IJNSA_ILi8EEESH_EEENS5_IJSH_SC_EEEEEEEvNS4_8identityESY_S18_vS19_EENS_8epilogue10collective6detail29Sm90TmaWarpSpecializedAdapterINS1C_15DefaultEpilogueIaSJ_SJ_NS1B_6thread17LinearCombinationIaLi1EiiLNS1G_9ScaleType4KindE0ELNS_15FloatRoundStyleE2EaEENS1_15EpilogueDefaultEEEEEvvEEEEvNT_6ParamsE,(.L_x_608 - _ZN7cutlass13device_kernelINS_4gemm6kernel13GemmUniversalIN4cute5tupleIJiiiiEEENS1_10collective13CollectiveMmaINS1_34MainloopSm90TmaGmmaWarpSpecializedILi14ENS5_IJNS4_1CILi2EEESB_NSA_ILi1EEEEEENS1_35KernelTmaWarpSpecializedCooperativeEEENS5_IJNSA_ILi256EEESG_NSA_ILi32EEEEEEaNS5_IJlSC_lEEEaSJ_NS4_8TiledMMAINS4_8MMA_AtomIJNS4_4SM904GMMA27MMA_64x256x32_S32S8S8_SS_TNEEEENS4_6LayoutINS5_IJSB_SC_SC_EEENS5_IJSC_NSA_ILi0EEESS_EEEEENS5_IJNS4_10UnderscoreESV_SV_EEEEENS4_23SM90_TMA_LOAD_MULTICASTENS4_14ComposedLayoutINS4_7SwizzleILi1ELi4ELi3EEENS4_18smem_ptr_flag_bitsILi8EEENSQ_INS5_IJNSA_ILi8EEESH_EEENS5_IJSH_SC_EEEEEEEvNS4_8identityESY_S18_vS19_EENS_8epilogue10collective6detail29Sm90TmaWarpSpecializedAdapterINS1C_15DefaultEpilogueIaSJ_SJ_NS1B_6thread17LinearCombinationIaLi1EiiLNS1G_9ScaleType4KindE0ELNS_15FloatRoundStyleE2EaEENS1_15EpilogueDefaultEEEEEvvEEEEvNT_6ParamsE)
        .other          _ZN7cutlass13device_kernelINS_4gemm6kernel13GemmUniversalIN4cute5tupleIJiiiiEEENS1_10collective13CollectiveMmaINS1_34MainloopSm90TmaGmmaWarpSpecializedILi14ENS5_IJNS4_1CILi2EEESB_NSA_ILi1EEEEEENS1_35KernelTmaWarpSpecializedCooperativeEEENS5_IJNSA_ILi256EEESG_NSA_ILi32EEEEEEaNS5_IJlSC_lEEEaSJ_NS4_8TiledMMAINS4_8MMA_AtomIJNS4_4SM904GMMA27MMA_64x256x32_S32S8S8_SS_TNEEEENS4_6LayoutINS5_IJSB_SC_SC_EEENS5_IJSC_NSA_ILi0EEESS_EEEEENS5_IJNS4_10UnderscoreESV_SV_EEEEENS4_23SM90_TMA_LOAD_MULTICASTENS4_14ComposedLayoutINS4_7SwizzleILi1ELi4ELi3EEENS4_18smem_ptr_flag_bitsILi8EEENSQ_INS5_IJNSA_ILi8EEESH_EEENS5_IJSH_SC_EEEEEEEvNS4_8identityESY_S18_vS19_EENS_8epilogue10collective6detail29Sm90TmaWarpSpecializedAdapterINS1C_15DefaultEpilogueIaSJ_SJ_NS1B_6thread17LinearCombinationIaLi1EiiLNS1G_9ScaleType4KindE0ELNS_15FloatRoundStyleE2EaEENS1_15EpilogueDefaultEEEEEvvEEEEvNT_6ParamsE,@"STO_CUDA_ENTRY STV_DEFAULT"
_ZN7cutlass13device_kernelINS_4gemm6kernel13GemmUniversalIN4cute5tupleIJiiiiEEENS1_10collective13CollectiveMmaINS1_34MainloopSm90TmaGmmaWarpSpecializedILi14ENS5_IJNS4_1CILi2EEESB_NSA_ILi1EEEEEENS1_35KernelTmaWarpSpecializedCooperativeEEENS5_IJNSA_ILi256EEESG_NSA_ILi32EEEEEEaNS5_IJlSC_lEEEaSJ_NS4_8TiledMMAINS4_8MMA_AtomIJNS4_4SM904GMMA27MMA_64x256x32_S32S8S8_SS_TNEEEENS4_6LayoutINS5_IJSB_SC_SC_EEENS5_IJSC_NSA_ILi0EEESS_EEEEENS5_IJNS4_10UnderscoreESV_SV_EEEEENS4_23SM90_TMA_LOAD_MULTICASTENS4_14ComposedLayoutINS4_7SwizzleILi1ELi4ELi3EEENS4_18smem_ptr_flag_bitsILi8EEENSQ_INS5_IJNSA_ILi8EEESH_EEENS5_IJSH_SC_EEEEEEEvNS4_8identityESY_S18_vS19_EENS_8epilogue10collective6detail29Sm90TmaWarpSpecializedAdapterINS1C_15DefaultEpilogueIaSJ_SJ_NS1B_6thread17LinearCombinationIaLi1EiiLNS1G_9ScaleType4KindE0ELNS_15FloatRoundStyleE2EaEENS1_15EpilogueDefaultEEEEEvvEEEEvNT_6ParamsE:
[----:B------:R-:W0:Y:S02]  /*0000*/  LDC R1, c[0x0][0x28] ;  /* 0x00000a00ff017b82 */ /* 0x000e240000000800 */
[----:B0-----:R-:W-:Y:S01]  /*0010*/  VIADD R1, R1, 0xfffffd40 ;  /* 0xfffffd4001017836 */ /* 0x001fe20000000000 */
[----:B------:R-:W0:Y:S01]  /*0020*/  S2R R4, SR_TID.X ;  /* 0x0000000000047919 */ /* 0x000e220000002100 */
[----:B------:R-:W-:Y:S01]  /*0030*/  ELECT P0, URZ, PT ;  /* 0x00000000003f782f */ /* 0x000fe20003800000 */
[----:B------:R-:W-:Y:S01]  /*0040*/  BSSY B0, `(.L_x_0) ;  /* 0x0000015000007945 */ /* 0x000fe20003800000 */
[--C-:B0-----:R-:W-:Y:S02]  /*0050*/  SHF.R.U32.HI R0, RZ, 0x5, R4.reuse ;  /* 0x00000005ff007819 */ /* 0x101fe40000011604 */
[----:B------:R-:W-:-:S03]  /*0060*/  SHF.R.U32.HI R2, RZ, 0x7, R4 ;  /* 0x00000007ff027819 */ /* 0x000fc60000011604 */
[----:B------:R-:W0:Y:S04]  /*0070*/  SHFL.IDX PT, R3, R0, RZ, 0x1f ;  /* 0x00001fff00037589 */ /* 0x000e2800000e0000 */
[----:B------:R-:W1:Y:S01]  /*0080*/  SHFL.IDX PT, R2, R2, RZ, 0x1f ;  /* 0x00001fff02027589 */ /* 0x000e6200000e0000 */
[----:B0-----:R-:W-:Y:S02]  /*0090*/  R2UR UR9, R3 ;  /* 0x00000000030972ca */ /* 0x001fe400000e0000 */
[----:B-1----:R-:W-:-:S11]  /*00a0*/  R2UR UR5, R2 ;  /* 0x00000000020572ca */ /* 0x002fd600000e0000 */
[----:B------:R-:W-:Y:S02]  /*00b0*/  USHF.R.S32.HI UR4, URZ, 0x1f, UR9 ;  /* 0x0000001f3f047899 */ /* 0x000fe40008011409 */
[----:B------:R-:W-:Y:S02]  /*00c0*/  ISETP.NE.OR P0, PT, RZ, UR9, !P0 ;  /* 0x00000009ff007c0c */ /* 0x000fe4000c705670 */
[----:B------:R-:W-:-:S04]  /*00d0*/  ULEA.HI UR4, UR4, UR9, URZ, 0x2 ;  /* 0x0000000904047291 */ /* 0x000fc8000f8f103f */
[----:B------:R-:W-:-:S04]  /*00e0*/  ULOP3.LUT UR4, UR4, 0xfffffffc, URZ, 0xc0, !UPT ;  /* 0xfffffffc04047892 */ /* 0x000fc8000f8ec03f */
[----:B------:R-:W-:-:S03]  /*00f0*/  UIADD3 UR9, UR9, -UR4, URZ ;  /* 0x8000000409097290 */ /* 0x000fc6000fffe03f */
[----:B------:R-:W-:Y:S09]  /*0100*/  @P0 BRA `(.L_x_1) ;  /* 0x0000000000200947 */ /* 0x000ff20003800000 */
[----:B------:R-:W-:Y:S02]  /*0110*/  ULDC.64 UR6, c[0x0][0x198] ;  /* 0x0000660000067ab9 */ /* 0x000fe40000000a00 */
[----:B------:R-:W-:Y:S02]  /*0120*/  UIADD3 UR10, UP0, UR6, 0xf0, URZ ;  /* 0x000000f0060a7890 */ /* 0x000fe4000ff1e03f */
[----:B------:R-:W-:Y:S02]  /*0130*/  UIADD3 UR6, UP1, UR6, 0x1f0, URZ ;  /* 0x000001f006067890 */ /* 0x000fe4000ff3e03f */
[----:B------:R-:W-:Y:S02]  /*0140*/  UIADD3.X UR11, URZ, UR7, URZ, UP0, !UPT ;  /* 0x000000073f0b7290 */ /* 0x000fe400087fe43f */
[----:B------:R-:W-:-:S07]  /*0150*/  UIADD3.X UR7, URZ, UR7, URZ, UP1, !UPT ;  /* 0x000000073f077290 */ /* 0x000fce0008ffe43f */
[----:B------:R0:W-:Y:S02]  /*0160*/  UTMACCTL.PF [UR10] ;  /* 0x000000000a0079b9 */ /* 0x0001e40008040000 */
[----:B------:R0:W-:Y:S02]  /*0170*/  UTMACCTL.PF [UR6] ;  /* 0x00000000060079b9 */ /* 0x0001e40008040000 */
[----:B0-----:R-:W-:Y:S01]  /*0180*/  NOP ;  /* 0x0000000000007918 */ /* 0x001fe20000000000 */
.L_x_1:
[----:B------:R-:W-:Y:S05]  /*0190*/  BSYNC B0 ;  /* 0x0000000000007941 */ /* 0x000fea0003800000 */
.L_x_0:
[----:B------:R-:W0:Y:S01]  /*01a0*/  SHFL.IDX PT, R2, R0, RZ, 0x1f ;  /* 0x00001fff00027589 */ /* 0x000e2200000e0000 */
[----:B------:R-:W-:Y:S01]  /*01b0*/  UISETP.NE.AND UP0, UPT, UR9, 0x3, UPT ;  /* 0x000000030900788c */ /* 0x000fe2000bf05270 */
[----:B------:R-:W-:Y:S01]  /*01c0*/  ISETP.NE.AND P1, PT, RZ, UR5, PT ;  /* 0x00000005ff007c0c */ /* 0x000fe2000bf25270 */
[----:B------:R-:W-:Y:S02]  /*01d0*/  UIADD3 UR16, UR5, -0x1, URZ ;  /* 0xffffffff05107890 */ /* 0x000fe4000fffe03f */
[----:B------:R-:W-:Y:S02]  /*01e0*/  UISETP.EQ.OR UP0, UPT, UR9, URZ, !UP0 ;  /* 0x0000003f0900728c */ /* 0x000fe4000c702670 */
[----:B------:R-:W-:Y:S02]  /*01f0*/  UISETP.GE.U32.AND UP1, UPT, UR16, 0x2, UPT ;  /* 0x000000021000788c */ /* 0x000fe4000bf26070 */
[----:B------:R-:W-:-:S04]  /*0200*/  UISETP.EQ.AND UP0, UPT, UR5, URZ, UP0 ;  /* 0x0000003f0500728c */ /* 0x000fc80008702270 */
[----:B------:R-:W-:-:S04]  /*0210*/  USEL UR40, URZ, 0x1, !UP0 ;  /* 0x000000013f287887 */ /* 0x000fc8000c000000 */
[----:B------:R-:W-:Y:S01]  /*0220*/  USEL UR40, UR40, 0x2, UP1 ;  /* 0x0000000228287887 */ /* 0x000fe20008800000 */
[----:B0-----:R-:W-:-:S13]  /*0230*/  ISETP.NE.AND P0, PT, R2, RZ, PT ;  /* 0x000000ff0200720c */ /* 0x001fda0003f05270 */
[----:B------:R-:W-:Y:S05]  /*0240*/  @P0 BRA `(.L_x_2) ;  /* 0x0000000000b40947 */ /* 0x000fea0003800000 */
[----:B------:R-:W-:Y:S01]  /*0250*/  ELECT P0, URZ, PT ;  /* 0x00000000003f782f */ /* 0x000fe20003800000 */
[----:B------:R-:W-:-:S12]  /*0260*/  BSSY B0, `(.L_x_2) ;  /* 0x000002b000007945 */ /* 0x000fd80003800000 */
[----:B------:R-:W-:Y:S05]  /*0270*/  @!P0 BRA `(.L_x_3) ;  /* 0x0000000000a48947 */ /* 0x000fea0003800000 */
[----:B------:R-:W0:Y:S01]  /*0280*/  S2UR UR8, SR_CgaCtaId ;  /* 0x00000000000879c3 */ /* 0x000e220000008800 */
[----:B------:R-:W-:Y:S01]  /*0290*/  UMOV UR4, 0x400 ;  /* 0x0000040000047882 */ /* 0x000fe20000000000 */
[----:B------:R-:W-:Y:S01]  /*02a0*/  UMOV UR5, 0x1 ;  /* 0x0000000100057882 */ /* 0x000fe20000000000 */
[----:B------:R-:W-:Y:S02]  /*02b0*/  UMOV UR6, 0x6 ;  /* 0x0000000600067882 */ /* 0x000fe40000000000 */
[----:B------:R-:W-:-:S04]  /*02c0*/  UIADD3 UR6, -UR6, 0x100000, URZ ;  /* 0x0010000006067890 */ /* 0x000fc8000fffe13f */
[----:B------:R-:W-:Y:S02]  /*02d0*/  USHF.L.U32 UR7, UR6, 0xb, URZ ;  /* 0x0000000b06077899 */ /* 0x000fe4000800063f */
[----:B------:R-:W-:Y:S02]  /*02e0*/  USHF.L.U32 UR6, UR6, 0x1, URZ ;  /* 0x0000000106067899 */ /* 0x000fe4000800063f */
[----:B0-----:R-:W-:Y:S02]  /*02f0*/  ULEA UR8, UR8, UR4, 0x18 ;  /* 0x0000000408087291 */ /* 0x001fe4000f8ec03f */
[----:B------:R-:W-:-:S04]  /*0300*/  UIADD3 UR4, -UR5, 0x100000, URZ ;  /* 0x0010000005047890 */ /* 0x000fc8000fffe13f */
[----:B------:R-:W-:Y:S02]  /*0310*/  USHF.L.U32 UR5, UR4, 0xb, URZ ;  /* 0x0000000b04057899 */ /* 0x000fe4000800063f */
[----:B------:R-:W-:Y:S01]  /*0320*/  USHF.L.U32 UR4, UR4, 0x1, URZ ;  /* 0x0000000104047899 */ /* 0x000fe2000800063f */
[----:B------:R-:W0:Y:S11]  /*0330*/  FENCE.VIEW.ASYNC.S ;  /* 0x00000000000073c6 */ /* 0x000e360000000000 */
[----:B0-----:R0:W1:Y:S01]  /*0340*/  SYNCS.EXCH.64 URZ, [UR8], UR4 ;  /* 0x00000004083f75b2 */ /* 0x0010620008000100 */
[----:B------:R0:W2:Y:S01]  /*0350*/  SYNCS.EXCH.64 URZ, [UR8+0x70], UR6 ;  /* 0x00007006083f75b2 */ /* 0x0000a20008000100 */
[----:B------:R0:W3:Y:S01]  /*0360*/  SYNCS.EXCH.64 URZ, [UR8+0x8], UR4 ;  /* 0x00000804083f75b2 */ /* 0x0000e20008000100 */
[----:B------:R0:W4:Y:S01]  /*0370*/  SYNCS.EXCH.64 URZ, [UR8+0x78], UR6 ;  /* 0x00007806083f75b2 */ /* 0x0001220008000100 */
[----:B------:R0:W0:Y:S01]  /*0380*/  SYNCS.EXCH.64 URZ, [UR8+0x10], UR4 ;  /* 0x00001004083f75b2 */ /* 0x0000220008000100 */
        /* <DEDUP_REMOVED lines=23> */
[----:B-1234-:R-:W-:Y:S01]  /*0500*/  NOP ;  /* 0x0000000000007918 */ /* 0x01efe20000000000 */
.L_x_3:
[----:B0-----:R-:W-:Y:S05]  /*0510*/  BSYNC B0 ;  /* 0x0000000000007941 */ /* 0x001fea0003800000 */
.L_x_2:
[----:B------:R-:W0:Y:S01]  /*0520*/  S2UR UR13, SR_CTAID.X ;  /* 0x00000000000d79c3 */ /* 0x000e220000002500 */
[----:B------:R-:W-:Y:S01]  /*0530*/  SHF.R.S32.HI R3, RZ, 0x1f, R4 ;  /* 0x0000001fff037819 */ /* 0x000fe20000011404 */
[----:B------:R1:W2:Y:S01]  /*0540*/  SHFL.IDX PT, R6, R0, RZ, 0x1f ;  /* 0x00001fff00067589 */ /* 0x0002a200000e0000 */
[----:B------:R-:W-:Y:S01]  /*0550*/  ULDC UR4, c[0x0][0x150] ;  /* 0x0000540000047ab9 */ /* 0x000fe20000000800 */
[----:B------:R-:W-:Y:S02]  /*0560*/  ELECT P0, URZ, PT ;  /* 0x00000000003f782f */ /* 0x000fe40003800000 */
[----:B------:R-:W-:Y:S01]  /*0570*/  LEA.HI R3, R3, R4, RZ, 0x7 ;  /* 0x0000000403037211 */ /* 0x000fe200078f38ff */
[----:B------:R-:W-:Y:S01]  /*0580*/  ULDC UR5, c[0x0][0x154] ;  /* 0x0000550000057ab9 */ /* 0x000fe20000000800 */
[----:B------:R-:W-:Y:S01]  /*0590*/  SHF.R.S32.HI R7, RZ, 0x1f, R2 ;  /* 0x0000001fff077819 */ /* 0x000fe20000011402 */
[----:B------:R-:W3:Y:S01]  /*05a0*/  S2UR UR10, SR_CTAID.Y ;  /* 0x00000000000a79c3 */ /* 0x000ee20000002600 */
[----:B------:R-:W-:Y:S01]  /*05b0*/  LOP3.LUT R3, R3, 0xffffff80, RZ, 0xc0, !PT ;  /* 0xffffff8003037812 */ /* 0x000fe200078ec0ff */
[----:B------:R-:W-:Y:S01]  /*05c0*/  ULDC UR8, c[0x0][0x144] ;  /* 0x0000510000087ab9 */ /* 0x000fe20000000800 */
[----:B------:R-:W-:Y:S01]  /*05d0*/  LEA.HI R7, R7, R2, RZ, 0x2 ;  /* 0x0000000207077211 */ /* 0x000fe200078f10ff */
[----:B------:R-:W-:Y:S01]  /*05e0*/  NOP ;  /* 0x0000000000007918 */ /* 0x000fe20000000000 */
[----:B------:R-:W-:Y:S01]  /*05f0*/  NOP ;  /* 0x0000000000007918 */ /* 0x000fe20000000000 */
[----:B------:R-:W-:Y:S01]  /*0600*/  IMAD.IADD R3, R4, 0x1, -R3 ;  /* 0x0000000104037824 */ /* 0x000fe200078e0a03 */
[----:B------:R-:W-:Y:S01]  /*0610*/  LOP3.LUT R7, R7, 0x3ffffffc, RZ, 0xc0, !PT ;  /* 0x3ffffffc07077812 */ /* 0x000fe200078ec0ff */
[----:B------:R-:W-:Y:S01]  /*0620*/  ULDC UR11, c[0x0][0x148] ;  /* 0x00005200000b7ab9 */ /* 0x000fe20000000800 */
[----:B------:R-:W-:-:S02]  /*0630*/  IMAD.MOV.U32 R19, RZ, RZ, 0x1 ;  /* 0x00000001ff137424 */ /* 0x000fc400078e00ff */
[----:B------:R-:W-:Y:S01]  /*0640*/  SHF.R.S32.HI R4, RZ, 0x1f, R3 ;  /* 0x0000001fff047819 */ /* 0x000fe20000011403 */
[----:B------:R-:W-:-:S03]  /*0650*/  IMAD.IADD R2, R2, 0x1, -R7 ;  /* 0x0000000102027824 */ /* 0x000fc600078e0a07 */
[----:B------:R-:W-:Y:S02]  /*0660*/  LEA.HI R4, R4, R3, RZ, 0x3 ;  /* 0x0000000304047211 */ /* 0x000fe400078f18ff */
[----:B0-----:R-:W-:Y:S02]  /*0670*/  I2FP.F32.U32 R5, UR13 ;  /* 0x0000000d00057c45 */ /* 0x001fe40008201000 */
[--C-:B-1----:R-:W-:Y:S02]  /*0680*/  SHF.R.S32.HI R0, RZ, 0x3, R4.reuse ;  /* 0x00000003ff007819 */ /* 0x102fe40000011404 */
[----:B--2---:R-:W-:Y:S01]  /*0690*/  ISETP.NE.OR P0, PT, R6, RZ, !P0 ;  /* 0x000000ff0600720c */ /* 0x004fe20004705670 */
[----:B------:R-:W-:Y:S01]  /*06a0*/  FMUL R8, R5, UR4 ;  /* 0x0000000405087c20 */ /* 0x000fe20008400000 */
[----:B------:R-:W-:-:S04]  /*06b0*/  SHF.R.S32.HI R5, RZ, 0x1f, R4 ;  /* 0x0000001fff057819 */ /* 0x000fc80000011404 */
[----:B------:R-:W-:Y:S01]  /*06c0*/  LEA.HI R5, R5, R0, RZ, 0x2 ;  /* 0x0000000005057211 */ /* 0x000fe200078f10ff */
[----:B------:R-:W0:Y:S03]  /*06d0*/  F2I.U32.TRUNC.NTZ R8, R8 ;  /* 0x0000000800087305 */ /* 0x000e26000020f000 */
[----:B------:R-:W-:-:S03]  /*06e0*/  LOP3.LUT R5, R5, 0xfffffffc, RZ, 0xc0, !PT ;  /* 0xfffffffc05057812 */ /* 0x000fc600078ec0ff */
[----:B------:R-:W-:Y:S01]  /*06f0*/  VOTEU.ALL UP0, P0 ;  /* 0x00000000003f7886 */ /* 0x000fe20000000000 */
[----:B------:R-:W-:Y:S01]  /*0700*/  VOTEU.ALL UP1, P0 ;  /* 0x00000000003f7886 */ /* 0x000fe20000020000 */
[----:B------:R-:W-:Y:S01]  /*0710*/  IMAD.IADD R5, R0, 0x1, -R5 ;  /* 0x0000000100057824 */ /* 0x000fe200078e0a05 */
[----:B---3--:R-:W-:Y:S02]  /*0720*/  I2FP.F32.U32 R0, UR10 ;  /* 0x0000000a00007c45 */ /* 0x008fe40008201000 */
[----:B------:R-:W1:Y:S01]  /*0730*/  @!UP0 S2UR UR7, SR_CgaCtaId ;  /* 0x00000000000789c3 */ /* 0x000e620000008800 */
[----:B------:R-:W-:Y:S01]  /*0740*/  IMAD R2, R2, 0x4, R5 ;  /* 0x0000000402027824 */ /* 0x000fe200078e0205 */
[----:B------:R-:W-:Y:S01]  /*0750*/  @!UP0 UMOV UR6, 0x400 ;  /* 0x0000040000068882 */ /* 0x000fe20000000000 */
[----:B------:R-:W-:Y:S01]  /*0760*/  FMUL R4, R0, UR5 ;  /* 0x0000000500047c20 */ /* 0x000fe20008400000 */
[----:B0-----:R-:W-:Y:S01]  /*0770*/  R2UR UR4, R8 ;  /* 0x00000000080472ca */ /* 0x001fe200000e0000 */
[C---:B------:R-:W-:Y:S01]  /*0780*/  IMAD.SHL.U32 R155, R2.reuse, 0x4, RZ ;  /* 0x00000004029b7824 */ /* 0x040fe200078e00ff */
[----:B------:R-:W-:-:S03]  /*0790*/  LEA.HI R0, R2, R2, RZ, 0x1 ;  /* 0x0000000202007211 */ /* 0x000fc600078f08ff */
[----:B------:R-:W0:Y:S01]  /*07a0*/  F2I.U32.TRUNC.NTZ R4, R4 ;  /* 0x0000000400047305 */ /* 0x000e22000020f000 */
[----:B------:R-:W-:Y:S02]  /*07b0*/  LOP3.LUT R5, R0, 0xfffffffe, RZ, 0xc0, !PT ;  /* 0xfffffffe00057812 */ /* 0x000fe400078ec0ff */
[----:B------:R-:W-:-:S03]  /*07c0*/  LOP3.LUT R155, R2, 0xc, R155, 0x78, !PT ;  /* 0x0000000c029b7812 */ /* 0x000fc600078e789b */
[----:B------:R-:W-:Y:S02]  /*07d0*/  IMAD.IADD R5, R2, 0x1, -R5 ;  /* 0x0000000102057824 */ /* 0x000fe400078e0a05 */
[----:B------:R-:W-:-:S04]  /*07e0*/  UIADD3 UR4, -UR4, URZ, URZ ;  /* 0x0000003f04047290 */ /* 0x000fc8000fffe13f */
[----:B------:R-:W-:Y:S01]  /*07f0*/  UIMAD UR8, UR8, UR4, UR13 ;  /* 0x00000004080872a4 */ /* 0x000fe2000f8e020d */
[----:B0-----:R-:W-:Y:S02]  /*0800*/  R2UR UR12, R4 ;  /* 0x00000000040c72ca */ /* 0x001fe400000e0000 */
[----:B------:R-:W-:Y:S01]  /*0810*/  UMOV UR4, 0x20 ;  /* 0x0000002000047882 */ /* 0x000fe20000000000 */
[----:B------:R-:W0:Y:S02]  /*0820*/  LDC R4, c[0x0][0x140] ;  /* 0x00005000ff047b82 */ /* 0x000e240000000800 */
[----:B------:R-:W-:Y:S01]  /*0830*/  ISETP.NE.AND P3, PT, R5, UR8, PT ;  /* 0x0000000805007c0c */ /* 0x000fe2000bf65270 */
[----:B------:R-:W-:-:S04]  /*0840*/  @!UP0 UIADD3 UR4, -UR4, 0x100000, URZ ;  /* 0x0010000004048890 */ /* 0x000fc8000fffe13f */
[----:B------:R-:W-:Y:S02]  /*0850*/  @!UP0 USHF.L.U32 UR5, UR4, 0xb, URZ ;  /* 0x0000000b04058899 */ /* 0x000fe4000800063f */
[----:B------:R-:W-:Y:S02]  /*0860*/  @!UP0 USHF.L.U32 UR4, UR4, 0x1, URZ ;  /* 0x0000000104048899 */ /* 0x000fe4000800063f */
[----:B-1----:R-:W-:Y:S01]  /*0870*/  @!UP0 ULEA UR6, UR7, UR6, 0x18 ;  /* 0x0000000607068291 */ /* 0x002fe2000f8ec03f */
[----:B------:R-:W-:Y:S01]  /*0880*/  VOTEU.ALL UP0, P0 ;  /* 0x00000000003f7886 */ /* 0x000fe20000000000 */
[----:B------:R-:W-:Y:S01]  /*0890*/  LOP3.LUT P0, RZ, R3, 0x7, RZ, 0xc0, !PT ;  /* 0x0000000703ff7812 */ /* 0x000fe2000780c0ff */
[----:B------:R-:W-:-:S03]  /*08a0*/  UIADD3 UR12, -UR12, URZ, URZ ;  /* 0x0000003f0c0c7290 */ /* 0x000fc6000fffe13f */
[C---:B------:R-:W-:Y:S02]  /*08b0*/  ISETP.LT.U32.AND P0, PT, R155.reuse, 0x4, !P0 ;  /* 0x000000049b00780c */ /* 0x040fe40004701070 */
[----:B------:R-:W-:Y:S01]  /*08c0*/  @P3 LEA.HI R0, R155, R155, RZ, 0x1 ;  /* 0x0000009b9b003211 */ /* 0x000fe200078f08ff */
[----:B------:R-:W1:Y:S03]  /*08d0*/  FENCE.VIEW.ASYNC.S ;  /* 0x00000000000073c6 */ /* 0x000e660000000000 */
[----:B-1----:R-:W1:Y:S01]  /*08e0*/  @!UP0 SYNCS.EXCH.64 URZ, [UR6+0xf0], UR4 ;  /* 0x0000f004063f85b2 */ /* 0x002e620008000100 */
[----:B------:R-:W-:Y:S02]  /*08f0*/  @P3 SHF.R.S32.HI R0, RZ, 0x1, R0 ;  /* 0x00000001ff003819 */ /* 0x000fe40000011400 */
[----:B0-----:R-:W-:Y:S01]  /*0900*/  ISETP.EQ.U32.AND P2, PT, R4, 0x1, PT ;  /* 0x000000010400780c */ /* 0x001fe20003f42070 */
[----:B------:R0:W2:Y:S01]  /*0910*/  @!UP1 SYNCS.EXCH.64 URZ, [UR6+0xf8], UR4 ;  /* 0x0000f804063f95b2 */ /* 0x0000a20008000100 */
[----:B------:R-:W-:Y:S01]  /*0920*/  NOP ;  /* 0x0000000000007918 */ /* 0x000fe20000000000 */
[----:B0-----:R-:W-:-:S06]  /*0930*/  UIMAD UR4, UR11, UR12, UR10 ;  /* 0x0000000c0b0472a4 */ /* 0x001fcc000f8e020a */
[----:B------:R-:W-:Y:S02]  /*0940*/  @P3 ISETP.NE.AND P4, PT, R0, UR4, PT ;  /* 0x0000000400003c0c */ /* 0x000fe4000bf85270 */
[----:B------:R-:W-:Y:S02]  /*0950*/  SEL R0, RZ, 0x1, !P0 ;  /* 0x00000001ff007807 */ /* 0x000fe40004000000 */
[----:B------:R-:W-:-:S04]  /*0960*/  @P3 SEL R19, RZ, 0x1, P4 ;  /* 0x00000001ff133807 */ /* 0x000fc80002000000 */
[----:B------:R-:W-:Y:S01]  /*0970*/  LOP3.LUT R19, R19, R0, RZ, 0xc0, !PT ;  /* 0x0000000013137212 */ /* 0x000fe200078ec0ff */
[----:B-1----:R-:W-:Y:S06]  /*0980*/  @!P2 BRA `(.L_x_4) ;  /* 0x000000000008a947 */ /* 0x002fec0003800000 */
[----:B--2---:R-:W-:Y:S01]  /*0990*/  UCGABAR_ARV ;  /* 0x00000000000079c7 */ /* 0x004fe20008000000 */
[----:B------:R-:W-:Y:S05]  /*09a0*/  BRA `(.L_x_5) ;  /* 0x0000000000047947 */ /* 0x000fea0003800000 */
.L_x_4:
[----:B--2---:R-:W-:Y:S01]  /*09b0*/  NOP ;  /* 0x0000000000007918 */ /* 0x004fe20000000000 */
.L_x_5:
[----:B------:R-:W-:Y:S01]  /*09c0*/  ULDC UR4, c[0x0][0x65c] ;  /* 0x0001970000047ab9 */ /* 0x000fe20000000800 */
[----:B------:R-:W-:Y:S01]  /*09d0*/  UMOV UR5, URZ ;  /* 0x0000003f00057c82 */ /* 0x000fe20008000000 */
[----:B------:R-:W-:-:S03]  /*09e0*/  UISETP.NE.AND UP0, UPT, UR4, 0x1, UPT ;  /* 0x000000010400788c */ /* 0x000fc6000bf05270 */
[----:B------:R-:W-:Y:S01]  /*09f0*/  UMOV UR4, UR13 ;  /* 0x0000000d00047c82 */ /* 0x000fe20008000000 */
[----:B------:R-:W-:Y:S02]  /*0a00*/  UP2UR UR46, UPR, URZ, 0x1 ;  /* 0x000000013f2e7883 */ /* 0x000fe40008000000 */
[----:B------:R-:W-:Y:S02]  /*0a10*/  PLOP3.LUT P0, PT, PT, PT, UP0, 0x80, 0x0 ;  /* 0x000000000000781c */ /* 0x000fe40003f0f008 */
[----:B------:R-:W-:Y:S02]  /*0a20*/  PLOP3.LUT P3, PT, PT, PT, UP0, 0x80, 0x0 ;  /* 0x000000000000781c */ /* 0x000fe40003f6f008 */
[----:B------:R-:W-:Y:S01]  /*0a30*/  PLOP3.LUT P5, PT, PT, PT, UP0, 0x80, 0x0 ;  /* 0x000000000000781c */ /* 0x000fe20003faf008 */
[----:B------:R-:W-:Y:S01]  /*0a40*/  @UP0 ULDC UR14, c[0x0][0x10] ;  /* 0x00000400000e0ab9 */ /* 0x000fe20000000800 */
[----:B------:R-:W-:Y:S01]  /*0a50*/  @UP0 UMOV UR6, UR10 ;  /* 0x0000000a00060c82 */ /* 0x000fe20008000000 */
[----:B------:R-:W-:Y:S01]  /*0a60*/  @UP0 UMOV UR7, URZ ;  /* 0x0000003f00070c82 */ /* 0x000fe20008000000 */
[----:B------:R-:W-:Y:S01]  /*0a70*/  PLOP3.LUT P4, PT, PT, PT, UP0, 0x80, 0x0 ;  /* 0x000000000000781c */ /* 0x000fe20003f8f008 */
[----:B------:R-:W-:-:S03]  /*0a80*/  @UP0 UIMAD.WIDE.U32 UR14, UR13, UR14, UR6 ;  /* 0x0000000e0d0e02a5 */ /* 0x000fc6000f8e0006 */
[----:B------:R-:W-:Y:S01]  /*0a90*/  @!UP0 ULDC UR7, c[0x0][0xc] ;  /* 0x0000030000078ab9 */ /* 0x000fe20000000800 */
[----:B------:R-:W-:Y:S01]  /*0aa0*/  @UP0 UMOV UR6, URZ ;  /* 0x0000003f00060c82 */ /* 0x000fe20008000000 */
[----:B------:R-:W-:Y:S01]  /*0ab0*/  @!UP0 UIMAD.WIDE.U32 UR4, UR10, UR7, UR4 ;  /* 0x000000070a0482a5 */ /* 0x000fe2000f8e0004 */
[----:B------:R-:W-:Y:S01]  /*0ac0*/  IMAD.U32 R2, RZ, RZ, UR14 ;  /* 0x0000000eff027e24 */ /* 0x000fe2000f8e00ff */
[----:B------:R-:W-:Y:S02]  /*0ad0*/  @UP0 UIADD3 UR6, UR15, UR6, URZ ;  /* 0x000000060f060290 */ /* 0x000fe4000fffe03f */
[----:B------:R-:W-:Y:S02]  /*0ae0*/  IMAD.U32 R3, RZ, RZ, UR15 ;  /* 0x0000000fff037e24 */ /* 0x000fe4000f8e00ff */
[----:B------:R-:W-:Y:S02]  /*0af0*/  @P0 IMAD.MOV.U32 R7, RZ, RZ, R2 ;  /* 0x000000ffff070224 */ /* 0x000fe400078e0002 */
[----:B------:R-:W-:-:S02]  /*0b00*/  IMAD.U32 R5, RZ, RZ, UR5 ;  /* 0x00000005ff057e24 */ /* 0x000fc4000f8e00ff */
[----:B------:R-:W-:Y:S02]  /*0b10*/  IMAD.U32 R2, RZ, RZ, UR4 ;  /* 0x00000004ff027e24 */ /* 0x000fe4000f8e00ff */
[----:B------:R-:W-:Y:S02]  /*0b20*/  @P3 IMAD.U32 R6, RZ, RZ, UR6 ;  /* 0x00000006ff063e24 */ /* 0x000fe4000f8e00ff */
[----:B------:R-:W-:Y:S02]  /*0b30*/  @!P5 IMAD.MOV.U32 R6, RZ, RZ, R5 ;  /* 0x000000ffff06d224 */ /* 0x000fe400078e0005 */
[----:B------:R-:W-:Y:S02]  /*0b40*/  @!P4 IMAD.MOV.U32 R7, RZ, RZ, R2 ;  /* 0x000000ffff07c224 */ /* 0x000fe400078e0002 */
[----:B------:R-:W-:Y:S01]  /*0b50*/  IMAD.U32 R3, RZ, RZ, UR5 ;  /* 0x00000005ff037e24 */ /* 0x000fe2000f8e00ff */
[----:B------:R0:W-:Y:S01]  /*0b60*/  STL [R1+0x200], R6 ;  /* 0x0002000601007387 */ /* 0x0001e20000100800 */
[----:B------:R-:W-:-:S03]  /*0b70*/  IMAD.U32 R4, RZ, RZ, UR4 ;  /* 0x00000004ff047e24 */ /* 0x000fc6000f8e00ff */
[----:B------:R0:W-:Y:S01]  /*0b80*/  STL [R1+0x204], R7 ;  /* 0x0002040701007387 */ /* 0x0001e20000100800 */
[----:B------:R-:W-:Y:S05]  /*0b90*/  @!P2 BRA `(.L_x_6) ;  /* 0x00000000000ca947 */ /* 0x000fea0003800000 */
[----:B------:R-:W-:Y:S01]  /*0ba0*/  UCGABAR_WAIT ;  /* 0x0000000000007dc7 */ /* 0x000fe20008000000 */
[----:B------:R-:W-:Y:S01]  /*0bb0*/  CCTL.IVALL ;  /* 0x00000000ff00798f */ /* 0x000fe20002000000 */
[----:B------:R-:W-:Y:S05]  /*0bc0*/  BRA `(.L_x_7) ;  /* 0x0000000000047947 */ /* 0x000fea0003800000 */
.L_x_6:
[----:B------:R-:W-:Y:S06]  /*0bd0*/  BAR.SYNC.DEFER_BLOCKING 0x0 ;  /* 0x0000000000007b1d */ /* 0x000fec0000010000 */
.L_x_7:
[----:B------:R-:W-:Y:S05]  /*0be0*/  @!P1 BRA `(.L_x_8) ;  /* 0x0000010000249947 */ /* 0x000fea0003800000 */
[----:B------:R-:W-:-:S06]  /*0bf0*/  UISETP.GT.U32.AND UP0, UPT, UR16, 0x1, UPT ;  /* 0x000000011000788c */ /* 0x000fcc000bf04070 */
[----:B------:R-:W-:-:S13]  /*0c00*/  PLOP3.LUT P0, PT, PT, PT, UP0, 0x80, 0x0 ;  /* 0x000000000000781c */ /* 0x000fda0003f0f008 */
[----:B------:R-:W-:Y:S05]  /*0c10*/  @P0 EXIT ;  /* 0x000000000000094d */ /* 0x000fea0003800000 */
[----:B------:R-:W-:Y:S01]  /*0c20*/  ULDC.64 UR4, c[0x0][0x650] ;  /* 0x0001940000047ab9 */ /* 0x000fe20000000a00 */
[----:B------:R-:W-:Y:S01]  /*0c30*/  UMOV UR42, 0xffffffff ;  /* 0xffffffff002a7882 */ /* 0x000fe20000000000 */
[----:B------:R-:W-:Y:S01]  /*0c40*/  ISETP.GE.U32.AND P0, PT, R7, UR4, PT ;  /* 0x0000000407007c0c */ /* 0x000fe2000bf06070 */
[----:B------:R-:W-:Y:S01]  /*0c50*/  UMOV UR41, 0xffffffff ;  /* 0xffffffff00297882 */ /* 0x000fe20000000000 */
[----:B------:R-:W-:Y:S01]  /*0c60*/  UMOV UR43, 0xffffffff ;  /* 0xffffffff002b7882 */ /* 0x000fe20000000000 */
[----:B------:R-:W-:Y:S02]  /*0c70*/  PRMT R0, RZ, 0x7610, R0 ;  /* 0x00007610ff007816 */ /* 0x000fe40000000000 */
[----:B------:R-:W-:-:S13]  /*0c80*/  ISETP.GE.U32.AND.EX P0, PT, R6, UR5, PT, P0 ;  /* 0x0000000506007c0c */ /* 0x000fda000bf06100 */
[----:B------:R-:W-:Y:S05]  /*0c90*/  @P0 BRA `(.L_x_9) ;  /* 0x0000000400480947 */ /* 0x000fea0003800000 */
[----:B------:R-:W-:Y:S01]  /*0ca0*/  ULDC.64 UR16, c[0x0][0x628] ;  /* 0x00018a0000107ab9 */ /* 0x000fe20000000a00 */
[C---:B------:R-:W-:Y:S01]  /*0cb0*/  R2UR UR19, R7.reuse ;  /* 0x00000000071372ca */ /* 0x040fe200000e0000 */
[----:B------:R-:W-:Y:S01]  /*0cc0*/  ULDC UR18, c[0x0][0x630] ;  /* 0x00018c0000127ab9 */ /* 0x000fe20000000800 */
[----:B------:R-:W-:Y:S02]  /*0cd0*/  ISETP.NE.U32.AND P0, PT, RZ, UR16, PT ;  /* 0x00000010ff007c0c */ /* 0x000fe4000bf05070 */
[----:B------:R-:W-:Y:S02]  /*0ce0*/  R2UR UR4, R7 ;  /* 0x00000000070472ca */ /* 0x000fe400000e0000 */
[----:B------:R-:W-:Y:S02]  /*0cf0*/  ISETP.NE.AND.EX P0, PT, RZ, UR17, PT, P0 ;  /* 0x00000011ff007c0c */ /* 0x000fe4000bf05300 */
[----:B------:R-:W-:-:S11]  /*0d00*/  R2UR UR5, R6 ;  /* 0x00000000060572ca */ /* 0x000fd600000e0000 */
[----:B------:R-:W-:Y:S05]  /*0d10*/  @!P0 BRA `(.L_x_10) ;  /* 0x0000000000308947 */ /* 0x000fea0003800000 */
[----:B------:R-:W-:Y:S01]  /*0d20*/  R2UR UR4, R7 ;  /* 0x00000000070472ca */ /* 0x000fe200000e0000 */
[----:B------:R-:W-:Y:S01]  /*0d30*/  ULDC UR9, c[0x0][0x634] ;  /* 0x00018d0000097ab9 */ /* 0x000fe20000000800 */
[----:B------:R-:W-:-:S11]  /*0d40*/  R2UR UR13, R6 ;  /* 0x00000000060d72ca */ /* 0x000fd600000e0000 */
[----:B------:R-:W-:-:S04]  /*0d50*/  UIADD3 UR9, UP0, UR4, UR9, URZ ;  /* 0x0000000904097290 */ /* 0x000fc8000ff1e03f */
[----:B------:R-:W-:-:S04]  /*0d60*/  UIADD3.X UR13, URZ, UR13, URZ, UP0, !UPT ;  /* 0x0000000d3f0d7290 */ /* 0x000fc800087fe43f */
[----:B------:R-:W-:-:S04]  /*0d70*/  UIMAD.WIDE.U32 UR4, UR13, UR16, URZ ;  /* 0x000000100d0472a5 */ /* 0x000fc8000f8e003f */
[----:B------:R-:W-:Y:S02]  /*0d80*/  UIMAD.WIDE.U32 UR6, UP0, UR9, UR17, UR4 ;  /* 0x00000011090672a5 */ /* 0x000fe4000f800004 */
[----:B------:R-:W-:Y:S02]  /*0d90*/  UIMAD.WIDE.U32 UR4, UR9, UR16, URZ ;  /* 0x00000010090472a5 */ /* 0x000fe4000f8e003f */
[----:B------:R-:W-:Y:S02]  /*0da0*/  UIADD3.X UR15, URZ, URZ, URZ, UP0, !UPT ;  /* 0x0000003f3f0f7290 */ /* 0x000fe400087fe43f */
[----:B------:R-:W-:Y:S01]  /*0db0*/  UIADD3 URZ, UP0, UR5, UR6, URZ ;  /* 0x00000006053f7290 */ /* 0x000fe2000ff1e03f */
[----:B------:R-:W-:-:S03]  /*0dc0*/  UMOV UR14, UR7 ;  /* 0x00000007000e7c82 */ /* 0x000fc60008000000 */
[----:B------:R-:W-:-:S12]  /*0dd0*/  UIMAD.WIDE.U32.X UR4, UR13, UR17, UR14, UP0 ;  /* 0x000000110d0472a5 */ /* 0x000fd800080e040e */
.L_x_10:
[----:B------:R-:W-:Y:S01]  /*0de0*/  USHF.R.U64 UR43, UR4, UR18, UR5 ;  /* 0x00000012042b7299 */ /* 0x000fe20008001205 */
[----:B------:R-:W-:Y:S01]  /*0df0*/  R2UR UR7, R6 ;  /* 0x00000000060772ca */ /* 0x000fe200000e0000 */
[----:B------:R-:W-:Y:S02]  /*0e00*/  USHF.R.U32.HI UR4, URZ, UR18, UR5 ;  /* 0x000000123f047299 */ /* 0x000fe40008011605 */
[----:B------:R-:W-:Y:S01]  /*0e10*/  UIADD3 UR5, UP0, URZ, -UR43, URZ ;  /* 0x8000002b3f057290 */ /* 0x000fe2000ff1e03f */
[----:B------:R-:W-:Y:S01]  /*0e20*/  ULDC.64 UR14, c[0x0][0x620] ;  /* 0x00018800000e7ab9 */ /* 0x000fe20000000a00 */
[----:B------:R-:W-:Y:S02]  /*0e30*/  UMOV UR6, UR19 ;  /* 0x0000001300067c82 */ /* 0x000fe40008000000 */
[----:B------:R-:W-:Y:S01]  /*0e40*/  UIADD3.X UR4, URZ, ~UR4, URZ, UP0, !UPT ;  /* 0x800000043f047290 */ /* 0x000fe200087fe43f */
[----:B------:R-:W-:Y:S01]  /*0e50*/  ULDC UR9, c[0x0][0x618] ;  /* 0x0001860000097ab9 */ /* 0x000fe20000000800 */
[----:B------:R-:W-:-:S02]  /*0e60*/  UIMAD UR12, UR11, UR12, UR10 ;  /* 0x0000000c0b0c72a4 */ /* 0x000fc4000f8e020a */
[----:B------:R-:W-:Y:S02]  /*0e70*/  UIMAD UR4, UR4, UR14, URZ ;  /* 0x0000000e040472a4 */ /* 0x000fe4000f8e023f */
[----:B------:R-:W-:Y:S02]  /*0e80*/  UIMAD.WIDE.U32 UR6, UR5, UR14, UR6 ;  /* 0x0000000e050672a5 */ /* 0x000fe4000f8e0006 */
[----:B------:R-:W-:Y:S01]  /*0e90*/  UIMAD UR4, UR5, UR15, UR4 ;  /* 0x0000000f050472a4 */ /* 0x000fe2000f8e0204 */
[----:B------:R-:W-:Y:S01]  /*0ea0*/  ULDC UR10, c[0x0][0x608] ;  /* 0x00018200000a7ab9 */ /* 0x000fe20000000800 */
[----:B------:R-:W-:Y:S02]  /*0eb0*/  ULDC UR18, c[0x0][0x658] ;  /* 0x0001960000127ab9 */ /* 0x000fe40000000800 */
[----:B------:R-:W-:Y:S01]  /*0ec0*/  UIADD3 UR7, UR7, UR4, URZ ;  /* 0x0000000407077290 */ /* 0x000fe2000fffe03f */
[----:B------:R-:W-:Y:S02]  /*0ed0*/  UMOV UR11, 0xffffffff ;  /* 0xffffffff000b7882 */ /* 0x000fe40000000000 */
[----:B------:R-:W-:Y:S01]  /*0ee0*/  ULDC.64 UR4, c[0x0][0x640] ;  /* 0x0001900000047ab9 */ /* 0x000fe20000000a00 */
[----:B------:R-:W-:Y:S01]  /*0ef0*/  USHF.R.U64 UR16, UR6, UR9, UR7 ;  /* 0x0000000906107299 */ /* 0x000fe20008001207 */
[----:B------:R-:W-:Y:S01]  /*0f00*/  ISETP.NE.U32.AND P0, PT, RZ, UR4, PT ;  /* 0x00000004ff007c0c */ /* 0x000fe2000bf05070 */
[----:B------:R-:W-:-:S02]  /*0f10*/  USHF.R.U32.HI UR7, URZ, UR9, UR7 ;  /* 0x000000093f077299 */ /* 0x000fc40008011607 */
[----:B------:R-:W-:Y:S01]  /*0f20*/  USHF.L.U32 UR6, UR11, UR18, URZ ;  /* 0x000000120b067299 */ /* 0x000fe2000800063f */
[----:B------:R-:W-:Y:S01]  /*0f30*/  ISETP.NE.AND.EX P0, PT, RZ, UR5, PT, P0 ;  /* 0x00000005ff007c0c */ /* 0x000fe2000bf05300 */
[----:B------:R-:W-:Y:S02]  /*0f40*/  USHF.R.U64 UR22, UR16, UR10, UR7 ;  /* 0x0000000a10167299 */ /* 0x000fe40008001207 */
[----:B------:R-:W-:Y:S02]  /*0f50*/  USHF.R.U32.HI UR7, URZ, UR10, UR7 ;  /* 0x0000000a3f077299 */ /* 0x000fe40008011607 */
[----:B------:R-:W-:Y:S02]  /*0f60*/  UISETP.NE.AND UP1, UPT, UR46, URZ, UPT ;  /* 0x0000003f2e00728c */ /* 0x000fe4000bf25270 */
[----:B------:R-:W-:Y:S01]  /*0f70*/  USHF.R.U64 UR23, UR22, UR18, UR7 ;  /* 0x0000001216177299 */ /* 0x000fe20008001207 */
[----:B------:R-:W-:Y:S01]  /*0f80*/  ULDC UR17, c[0x0][0x600] ;  /* 0x0001800000117ab9 */ /* 0x000fe20000000800 */
[----:B------:R-:W-:-:S02]  /*0f90*/  ULOP3.LUT UR13, URZ, UR6, URZ, 0x33, !UPT ;  /* 0x000000063f0d7292 */ /* 0x000fc4000f8e333f */
[----:B------:R-:W-:Y:S02]  /*0fa0*/  UIADD3 UR15, UR17, -0x1, URZ ;  /* 0xffffffff110f7890 */ /* 0x000fe4000fffe03f */
[----:B------:R-:W-:Y:S02]  /*0fb0*/  USEL UR12, UR8, UR12, !UP1 ;  /* 0x0000000c080c7287 */ /* 0x000fe4000c800000 */
[----:B------:R-:W-:Y:S01]  /*0fc0*/  USHF.R.U32.HI UR7, URZ, UR18, UR7 ;  /* 0x000000123f077299 */ /* 0x000fe20008011607 */
[----:B------:R-:W-:Y:S01]  /*0fd0*/  ULDC UR19, c[0x0][0x648] ;  /* 0x0001920000137ab9 */ /* 0x000fe20000000800 */
[----:B------:R-:W-:Y:S01]  /*0fe0*/  ULDC UR20, c[0x0][0x638] ;  /* 0x00018e0000147ab9 */ /* 0x000fe20000000800 */
[----:B------:R-:W-:Y:S01]  /*0ff0*/  UMOV UR21, 0x1 ;  /* 0x0000000100157882 */ /* 0x000fe20000000000 */
[----:B------:R-:W-:Y:S01]  /*1000*/  UMOV UR6, UR23 ;  /* 0x0000001700067c82 */ /* 0x000fe20008000000 */
[----:B------:R-:W-:Y:S07]  /*1010*/  @!P0 BRA `(.L_x_11) ;  /* 0x0000000000308947 */ /* 0x000fee0003800000 */
[----:B------:R-:W-:Y:S02]  /*1020*/  ULDC UR10, c[0x0][0x64c] ;  /* 0x00019300000a7ab9 */ /* 0x000fe40000000800 */
        /* <DEDUP_REMOVED lines=8> */
[----:B------:R-:W-:-:S07]  /*10b0*/  UIMAD.WIDE.U32.X UR4, UR14, UR5, UR10, UP0 ;  /* 0x000000050e0472a5 */ /* 0x000fce00080e040a */
[----:B------:R-:W-:Y:S01]  /*10c0*/  UMOV UR6, UR4 ;  /* 0x0000000400067c82 */ /* 0x000fe20008000000 */
[----:B------:R-:W-:-:S05]  /*10d0*/  UMOV UR7, UR5 ;  /* 0x0000000500077c82 */ /* 0x000fca0008000000 */
.L_x_11:
[----:B------:R-:W-:Y:S01]  /*10e0*/  USHF.R.U64 UR5, UR6, UR19, UR7 ;  /* 0x0000001306057299 */ /* 0x000fe20008001207 */
[----:B------:R-:W-:Y:S01]  /*10f0*/  IMAD.MOV.U32 R0, RZ, RZ, 0x1 ;  /* 0x00000001ff007424 */ /* 0x000fe200078e00ff */
[----:B------:R-:W-:Y:S02]  /*1100*/  USHF.L.U32 UR4, UR21, UR18, URZ ;  /* 0x0000001215047299 */ /* 0x000fe4000800063f */
[----:B------:R-:W-:Y:S02]  /*1110*/  ULOP3.LUT UR13, UR22, UR13, URZ, 0xc0, !UPT ;  /* 0x0000000d160d7292 */ /* 0x000fe4000f8ec03f */
[----:B------:R-:W-:Y:S02]  /*1120*/  UIADD3 UR6, -UR5, URZ, URZ ;  /* 0x0000003f05067290 */ /* 0x000fe4000fffe13f */
[----:B------:R-:W-:Y:S02]  /*1130*/  UIMAD UR13, UR4, UR5, UR13 ;  /* 0x00000005040d72a4 */ /* 0x000fe4000f8e020d */
[----:B------:R-:W-:-:S02]  /*1140*/  ULOP3.LUT UR15, UR16, UR15, URZ, 0xc0, !UPT ;  /* 0x0000000f100f7292 */ /* 0x000fc4000f8ec03f */
[----:B------:R-:W-:Y:S01]  /*1150*/  UIMAD UR4, UR6, UR20, UR23 ;  /* 0x00000014060472a4 */ /* 0x000fe2000f8e0217 */
[----:B------:R-:W-:Y:S01]  /*1160*/  ULDC UR5, c[0x0][0x610] ;  /* 0x0001840000057ab9 */ /* 0x000fe20000000800 */
[----:B------:R-:W-:Y:S02]  /*1170*/  UISETP.NE.AND UP0, UPT, UR46, URZ, UPT ;  /* 0x0000003f2e00728c */ /* 0x000fe4000bf05270 */
[----:B------:R-:W-:Y:S02]  /*1180*/  UIMAD UR12, UR13, UR5, UR12 ;  /* 0x000000050d0c72a4 */ /* 0x000fe4000f8e020c */
[----:B------:R-:W-:-:S04]  /*1190*/  UIMAD UR4, UR4, UR17, UR15 ;  /* 0x00000011040472a4 */ /* 0x000fc8000f8e020f */
[----:B------:R-:W-:Y:S02]  /*11a0*/  USEL UR41, UR4, UR12, !UP0 ;  /* 0x0000000c04297287 */ /* 0x000fe4000c000000 */
[----:B------:R-:W-:-:S12]  /*11b0*/  USEL UR42, UR12, UR4, !UP0 ;  /* 0x000000040c2a7287 */ /* 0x000fd8000c000000 */
.L_x_9:
[----:B------:R-:W-:-:S08]  /*11c0*/  NOP ;  /* 0x0000000000007918 */ /* 0x000fd00000000000 */
[----:B------:R-:W1:Y:S02]  /*11d0*/  USETMAXREG.TRY_ALLOC.CTAPOOL UP0, 0xf0 ;  /* 0x000000f0000079c8 */ /* 0x000e640008000600 */
[----:B-1----:R-:W-:-:S13]  /*11e0*/  PLOP3.LUT P0, PT, PT, PT, UP0, 0x80, 0x0 ;  /* 0x000000000000781c */ /* 0x002fda0003f0f008 */
[----:B------:R-:W-:Y:S05]  /*11f0*/  @!P0 BRA `(.L_x_9) ;  /* 0xfffffffc00f08947 */ /* 0x000fea000383ffff */
[----:B------:R-:W-:Y:S01]  /*1200*/  ULDC.64 UR4, c[0x0][0x598] ;  /* 0x0001660000047ab9 */ /* 0x000fe20000000a00 */
[----:B------:R-:W-:Y:S01]  /*1210*/  ULDC.64 UR36, c[0x0][0x208] ;  /* 0x0000820000247ab9 */ /* 0x000fe20000000a00 */
[----:B------:R-:W-:-:S04]  /*1220*/  ISETP.NE.U32.AND P0, PT, RZ, UR4, PT ;  /* 0x00000004ff007c0c */ /* 0x000fc8000bf05070 */
[----:B------:R-:W-:-:S13]  /*1230*/  ISETP.NE.AND.EX P0, PT, RZ, UR5, PT, P0 ;  /* 0x00000005ff007c0c */ /* 0x000fda000bf05300 */
[----:B------:R-:W-:Y:S05]  /*1240*/  @!P0 BRA `(.L_x_12) ;  /* 0x00000000001c8947 */ /* 0x000fea0003800000 */
[----:B------:R-:W1:Y:S02]  /*1250*/  LDC.64 R2, c[0x0][0x598] ;  /* 0x00016600ff027b82 */ /* 0x000e640000000a00 */
[----:B-1----:R-:W2:Y:S02]  /*1260*/  LDG.E.64 R2, desc[UR36][R2.64] ;  /* 0x0000002402027981 */ /* 0x002ea4000c1e1b00 */
[----:B--2---:R-:W-:-:S04]  /*1270*/  ISETP.NE.U32.AND P0, PT, R2, RZ, PT ;  /* 0x000000ff0200720c */ /* 0x004fc80003f05070 */
[----:B------:R-:W-:-:S13]  /*1280*/  ISETP.NE.AND.EX P0, PT, R3, RZ, PT, P0 ;  /* 0x000000ff0300720c */ /* 0x000fda0003f05300 */
[----:B------:R-:W-:Y:S05]  /*1290*/  @!P0 BRA `(.L_x_12) ;  /* 0x0000000000088947 */ /* 0x000fea0003800000 */
[----:B------:R1:W5:Y:S01]  /*12a0*/  LD.E R17, desc[UR36][R2.64] ;  /* 0x0000002402117980 */ /* 0x000362000c101900 */
[----:B------:R-:W-:Y:S05]  /*12b0*/  BRA `(.L_x_13) ;  /* 0x0000000000247947 */ /* 0x000fea0003800000 */
.L_x_12:
[----:B------:R-:W-:Y:S02]  /*12c0*/  ULDC.64 UR4, c[0x0][0x588] ;  /* 0x0001620000047ab9 */ /* 0x000fe40000000a00 */
[----:B------:R-:W-:-:S04]  /*12d0*/  ISETP.NE.U32.AND P0, PT, RZ, UR4, PT ;  /* 0x00000004ff007c0c */ /* 0x000fc8000bf05070 */
[----:B------:R-:W-:-:S13]  /*12e0*/  ISETP.NE.AND.EX P0, PT, RZ, UR5, PT, P0 ;  /* 0x00000005ff007c0c */ /* 0x000fda000bf05300 */
[----:B------:R-:W-:Y:S05]  /*12f0*/  @!P0 BRA `(.L_x_14) ;  /* 0x00000000000c8947 */ /* 0x000fea0003800000 */
[----:B------:R-:W1:Y:S02]  /*1300*/  LDC.64 R2, c[0x0][0x588] ;  /* 0x00016200ff027b82 */ /* 0x000e640000000a00 */
[----:B-1----:R2:W5:Y:S01]  /*1310*/  LDG.E R17, desc[UR36][R2.64] ;  /* 0x0000002402117981 */ /* 0x002562000c1e1900 */
[----:B------:R-:W-:Y:S05]  /*1320*/  BRA `(.L_x_13) ;  /* 0x0000000000087947 */ /* 0x000fea0003800000 */
.L_x_14:
[----:B------:R-:W-:Y:S02]  /*1330*/  ULDC UR4, c[0x0][0x580] ;  /* 0x0001600000047ab9 */ /* 0x000fe40000000800 */
[----:B------:R-:W-:-:S07]  /*1340*/  IMAD.U32 R17, RZ, RZ, UR4 ;  /* 0x00000004ff117e24 */ /* 0x000fce000f8e00ff */
.L_x_13:
[----:B------:R-:W-:Y:S02]  /*1350*/  ULDC.64 UR4, c[0x0][0x5a0] ;  /* 0x0001680000047ab9 */ /* 0x000fe40000000a00 */
[----:B------:R-:W-:-:S04]  /*1360*/  ISETP.NE.U32.AND P0, PT, RZ, UR4, PT ;  /* 0x00000004ff007c0c */ /* 0x000fc8000bf05070 */
[----:B------:R-:W-:-:S13]  /*1370*/  ISETP.NE.AND.EX P0, PT, RZ, UR5, PT, P0 ;  /* 0x00000005ff007c0c */ /* 0x000fda000bf05300 */
[----:B------:R-:W-:Y:S05]  /*1380*/  @!P0 BRA `(.L_x_15) ;  /* 0x00000000001c8947 */ /* 0x000fea0003800000 */
[----:B-12---:R-:W1:Y:S02]  /*1390*/  LDC.64 R2, c[0x0][0x5a0] ;  /* 0x00016800ff027b82 */ /* 0x006e640000000a00 */
[----:B-1----:R-:W2:Y:S02]  /*13a0*/  LDG.E.64 R2, desc[UR36][R2.64] ;  /* 0x0000002402027981 */ /* 0x002ea4000c1e1b00 */
[----:B--2---:R-:W-:-:S04]  /*13b0*/  ISETP.NE.U32.AND P0, PT, R2, RZ, PT ;  /* 0x000000ff0200720c */ /* 0x004fc80003f05070 */
[----:B------:R-:W-:-:S13]  /*13c0*/  ISETP.NE.AND.EX P0, PT, R3, RZ, PT, P0 ;  /* 0x000000ff0300720c */ /* 0x000fda0003f05300 */
[----:B------:R-:W-:Y:S05]  /*13d0*/  @!P0 BRA `(.L_x_15) ;  /* 0x0000000000088947 */ /* 0x000fea0003800000 */
[----:B------:R1:W5:Y:S01]  /*13e0*/  LD.E R18, desc[UR36][R2.64] ;  /* 0x0000002402127980 */ /* 0x000362000c101900 */
[----:B------:R-:W-:Y:S05]  /*13f0*/  BRA `(.L_x_16) ;  /* 0x0000000000247947 */ /* 0x000fea0003800000 */
.L_x_15:
[----:B------:R-:W-:Y:S02]  /*1400*/  ULDC.64 UR4, c[0x0][0x590] ;  /* 0x0001640000047ab9 */ /* 0x000fe40000000a00 */
[----:B------:R-:W-:-:S04]  /*1410*/  ISETP.NE.U32.AND P0, PT, RZ, UR4, PT ;  /* 0x00000004ff007c0c */ /* 0x000fc8000bf05070 */
[----:B------:R-:W-:-:S13]  /*1420*/  ISETP.NE.AND.EX P0, PT, RZ, UR5, PT, P0 ;  /* 0x00000005ff007c0c */ /* 0x000fda000bf05300 */
[----:B------:R-:W-:Y:S05]  /*1430*/  @!P0 BRA `(.L_x_17) ;  /* 0x00000000000c8947 */ /* 0x000fea0003800000 */
[----:B-12---:R-:W1:Y:S02]  /*1440*/  LDC.64 R2, c[0x0][0x590] ;  /* 0x00016400ff027b82 */ /* 0x006e640000000a00 */
[----:B-1----:R2:W5:Y:S01]  /*1450*/  LDG.E R18, desc[UR36][R2.64] ;  /* 0x0000002402127981 */ /* 0x002562000c1e1900 */
[----:B------:R-:W-:Y:S05]  /*1460*/  BRA `(.L_x_16) ;  /* 0x0000000000087947 */ /* 0x000fea0003800000 */
.L_x_17:
[----:B------:R-:W-:Y:S02]  /*1470*/  ULDC UR4, c[0x0][0x584] ;  /* 0x0001610000047ab9 */ /* 0x000fe40000000800 */
[----:B------:R-:W-:-:S07]  /*1480*/  IMAD.U32 R18, RZ, RZ, UR4 ;  /* 0x00000004ff127e24 */ /* 0x000fce000f8e00ff */
.L_x_16:
[----:B------:R-:W-:-:S13]  /*1490*/  LOP3.LUT P0, RZ, R0, 0xff, RZ, 0xc0, !PT ;  /* 0x000000ff00ff7812 */ /* 0x000fda000780c0ff */
[----:B------:R-:W-:Y:S05]  /*14a0*/  @!P0 EXIT ;  /* 0x000000000000894d */ /* 0x000fea0003800000 */
[----:B------:R-:W-:Y:S01]  /*14b0*/  ULDC UR4, c[0x0][0x28c] ;  /* 0x0000a30000047ab9 */ /* 0x000fe20000000800 */
[----:B------:R-:W-:Y:S01]  /*14c0*/  UMOV UR38, URZ ;  /* 0x0000003f00267c82 */ /* 0x000fe20008000000 */
[----:B------:R-:W-:Y:S01]  /*14d0*/  UIADD3 UR4, UR4, 0x1f, URZ ;  /* 0x0000001f04047890 */ /* 0x000fe2000fffe03f */
[----:B------:R-:W-:-:S03]  /*14e0*/  UMOV UR39, URZ ;  /* 0x0000003f00277c82 */ /* 0x000fc60008000000 */
[----:B------:R-:W-:-:S04]  /*14f0*/  USHF.R.S32.HI UR5, URZ, 0x1f, UR4 ;  /* 0x0000001f3f057899 */ /* 0x000fc80008011404 */
[----:B------:R-:W-:-:S04]  /*1500*/  ULEA.HI UR5, UR5, UR4, URZ, 0x5 ;  /* 0x0000000405057291 */ /* 0x000fc8000f8f283f */
[----:B------:R-:W-:-:S12]  /*1510*/  USHF.R.S32.HI UR44, URZ, 0x5, UR5 ;  /* 0x000000053f2c7899 */ /* 0x000fd80008011405 */
.L_x_553:
[----:B------:R-:W3:Y:S01]  /*1520*/  S2R R0, SR_TID.X ;  /* 0x0000000000007919 */ /* 0x000ee20000002100 */
[----:B----4-:R-:W4:Y:S01]  /*1530*/  S2UR UR7, SR_CgaCtaId ;  /* 0x00000000000779c3 */ /* 0x010f220000008800 */
[----:B------:R-:W-:Y:S02]  /*1540*/  UMOV UR6, 0x400 ;  /* 0x0000040000067882 */ /* 0x000fe40000000000 */
[----:B----4-:R-:W-:Y:S01]  /*1550*/  ULEA UR6, UR7, UR6, 0x18 ;  /* 0x0000000607067291 */ /* 0x010fe2000f8ec03f */
[----:B---3--:R-:W-:-:S04]  /*1560*/  LOP3.LUT R0, R0, 0x80, RZ, 0xc0, !PT ;  /* 0x0000008000007812 */ /* 0x008fc800078ec0ff */
[----:B------:R-:W-:-:S06]  /*1570*/  SHF.R.U32.HI R0, RZ, 0x7, R0 ;  /* 0x00000007ff007819 */ /* 0x000fcc0000011600 */
[----:B------:R-:W3:Y:S02]  /*1580*/  SHFL.IDX PT, R0, R0, RZ, 0x1f ;  /* 0x00001fff00007589 */ /* 0x000ee400000e0000 */
[----:B---3--:R-:W-:-:S13]  /*1590*/  R2UR UR4, R0 ;  /* 0x00000000000472ca */ /* 0x008fda00000e0000 */
[----:B------:R-:W-:-:S04]  /*15a0*/  ULEA.HI UR5, UR4, UR4, URZ, 0x1 ;  /* 0x0000000404057291 */ /* 0x000fc8000f8f083f */
[----:B------:R-:W-:-:S04]  /*15b0*/  ULOP3.LUT UR5, UR5, 0x1ffffe, URZ, 0xc0, !UPT ;  /* 0x001ffffe05057892 */ /* 0x000fc8000f8ec03f */
[----:B------:R-:W-:-:S03]  /*15c0*/  UIADD3 UR5, UR4, -UR5, URZ ;  /* 0x8000000504057290 */ /* 0x000fc6000fffe03f */
[----:B------:R-:W-:Y:S01]  /*15d0*/  ULDC UR4, c[0x0][0x28c] ;  /* 0x0000a30000047ab9 */ /* 0x000fe20000000800 */
[----:B------:R-:W-:Y:S01]  /*15e0*/  ULEA UR5, UR5, UR6, 0xb ;  /* 0x0000000605057291 */ /* 0x000fe2000f8e583f */
[----:B------:R-:W-:-:S03]  /*15f0*/  ISETP.LT.AND P0, PT, RZ, UR4, PT ;  /* 0x00000004ff007c0c */ /* 0x000fc6000bf01270 */
[----:B------:R-:W-:-:S04]  /*1600*/  UIADD3 UR5, UR5, 0x200, URZ ;  /* 0x0000020005057890 */ /* 0x000fc8000fffe03f */
[----:B------:R-:W-:-:S04]  /*1610*/  USHF.R.U32.HI UR5, URZ, 0x4, UR5 ;  /* 0x000000043f057899 */ /* 0x000fc80008011605 */
[----:B------:R-:W-:-:S04]  /*1620*/  ULOP3.LUT UR5, UR5, 0x3fff, URZ, 0xc0, !UPT ;  /* 0x00003fff05057892 */ /* 0x000fc8000f8ec03f */
[----:B------:R-:W-:Y:S01]  /*1630*/  ULOP3.LUT UR45, UR5, 0x10000, URZ, 0xfc, !UPT ;  /* 0x00010000052d7892 */ /* 0x000fe2000f8efc3f */
[----:B------:R-:W-:Y:S11]  /*1640*/  @P0 BRA `(.L_x_18) ;  /* 0x0000000000400947 */ /* 0x000ff60003800000 */
[----:B------:R-:W-:Y:S01]  /*1650*/  MOV R0, 0x0 ;  /* 0x0000000000007802 */ /* 0x000fe20000000f00 */
[----:B------:R-:W-:Y:S01]  /*1660*/  ULDC.64 UR4, c[0x4][0x68] ;  /* 0x01001a0000047ab9 */ /* 0x000fe20000000a00 */
[----:B------:R-:W-:Y:S01]  /*1670*/  ULDC.64 UR6, c[0x4][0x8] ;  /* 0x0100020000067ab9 */ /* 0x000fe20000000a00 */
[----:B------:R-:W-:Y:S01]  /*1680*/  IMAD.U32 R4, RZ, RZ, UR4 ;  /* 0x00000004ff047e24 */ /* 0x000fe2000f8e00ff */
[----:B-12---:R1:W2:Y:S01]  /*1690*/  LDC.64 R2, c[0x4][R0] ;  /* 0x0100000000027b82 */ /* 0x0062a20000000a00 */
[----:B------:R-:W-:Y:S01]  /*16a0*/  IMAD.U32 R5, RZ, RZ, UR5 ;  /* 0x00000005ff057e24 */ /* 0x000fe2000f8e00ff */
[----:B------:R-:W-:Y:S01]  /*16b0*/  ULDC.64 UR4, c[0x4][0x70] ;  /* 0x01001c0000047ab9 */ /* 0x000fe20000000a00 */
[----:B------:R-:W-:Y:S02]  /*16c0*/  IMAD.U32 R10, RZ, RZ, UR6 ;  /* 0x00000006ff0a7e24 */ /* 0x000fe4000f8e00ff */
[----:B0-----:R-:W-:Y:S02]  /*16d0*/  IMAD.U32 R6, RZ, RZ, UR4 ;  /* 0x00000004ff067e24 */ /* 0x001fe4000f8e00ff */
[----:B------:R-:W-:-:S02]  /*16e0*/  IMAD.U32 R7, RZ, RZ, UR5 ;  /* 0x00000005ff077e24 */ /* 0x000fc4000f8e00ff */
[----:B------:R-:W-:Y:S02]  /*16f0*/  IMAD.U32 R11, RZ, RZ, UR7 ;  /* 0x00000007ff0b7e24 */ /* 0x000fe4000f8e00ff */
[----:B------:R-:W-:Y:S02]  /*1700*/  IMAD.MOV.U32 R8, RZ, RZ, 0x1e1 ;  /* 0x000001e1ff087424 */ /* 0x000fe400078e00ff */
[----:B------:R-:W-:Y:S02]  /*1710*/  IMAD.MOV.U32 R12, RZ, RZ, 0x1 ;  /* 0x00000001ff0c7424 */ /* 0x000fe400078e00ff */
[----:B-1----:R-:W-:-:S07]  /*1720*/  IMAD.MOV.U32 R13, RZ, RZ, RZ ;  /* 0x000000ffff0d7224 */ /* 0x002fce00078e00ff */
[----:B------:R-:W-:-:S07]  /*1730*/  LEPC R20, `(.L_x_18) ;  /* 0x000000001014794e */ /* 0x000fce0000000000 */
[----:B--2--5:R-:W-:Y:S05]  /*1740*/  CALL.ABS.NOINC R2 ;  /* 0x0000000002007343 */ /* 0x024fea0003c00000 */
.L_x_18:
[----:B------:R-:W-:-:S06]  /*1750*/  ULOP3.LUT UR4, UR40, 0x1, URZ, 0xfc, !UPT ;  /* 0x0000000128047892 */ /* 0x000fcc000f8efc3f */
[----:B------:R-:W-:-:S05]  /*1760*/  IMAD.U32 R0, RZ, RZ, UR4 ;  /* 0x00000004ff007e24 */ /* 0x000fca000f8e00ff */
[----:B------:R-:W-:-:S13]  /*1770*/  ISETP.NE.AND P0, PT, R0, 0x3, PT ;  /* 0x000000030000780c */ /* 0x000fda0003f05270 */
[----:B------:R-:W-:Y:S05]  /*1780*/  @!P0 BRA `(.L_x_19) ;  /* 0x0000000000048947 */ /* 0x000fea0003800000 */
[----:B------:R-:W-:Y:S01]  /*1790*/  BPT.TRAP 0x1 ;  /* 0x000000040000795c */ /* 0x000fe20000300000 */
.L_x_19:
[----:B------:R-:W3:Y:S01]  /*17a0*/  S2UR UR5, SR_CgaCtaId ;  /* 0x00000000000579c3 */ /* 0x000ee20000008800 */
[----:B------:R-:W-:Y:S01]  /*17b0*/  UMOV UR4, 0x400 ;  /* 0x0000040000047882 */ /* 0x000fe20000000000 */
[----:B-12---:R-:W-:Y:S02]  /*17c0*/  IMAD.U32 R2, RZ, RZ, UR38 ;  /* 0x00000026ff027e24 */ /* 0x006fe4000f8e00ff */
[----:B------:R-:W-:-:S03]  /*17d0*/  IMAD.U32 R3, RZ, RZ, UR39 ;  /* 0x00000027ff037e24 */ /* 0x000fc6000f8e00ff */
[----:B------:R-:W-:Y:S01]  /*17e0*/  SHF.L.U32 R2, R2, 0x1f, RZ ;  /* 0x0000001f02027819 */ /* 0x000fe200000006ff */
[----:B---3--:R-:W-:-:S06]  /*17f0*/  ULEA UR4, UR5, UR4, 0x18 ;  /* 0x0000000405047291 */ /* 0x008fcc000f8ec03f */
[----:B------:R-:W-:-:S04]  /*1800*/  IMAD.U32 R0, RZ, RZ, UR4 ;  /* 0x00000004ff007e24 */ /* 0x000fc8000f8e00ff */
[----:B------:R-:W-:-:S04]  /*1810*/  IMAD R3, R3, 0x8, R0 ;  /* 0x0000000803037824 */ /* 0x000fc800078e0200 */
[----:B------:R1:W2:Y:S01]  /*1820*/  SYNCS.PHASECHK.TRANS64.TRYWAIT P1, [R3+URZ], R2 ;  /* 0x00000002030075a7 */ /* 0x0002a2000802017f */
[----:B------:R-:W-:Y:S05]  /*1830*/  @!P0 BRA `(.L_x_20) ;  /* 0x0000000000048947 */ /* 0x000fea0003800000 */
[----:B------:R-:W-:Y:S01]  /*1840*/  BPT.TRAP 0x1 ;  /* 0x000000040000795c */ /* 0x000fe20000300000 */
.L_x_20:
[----:B--2---:R-:W-:Y:S05]  /*1850*/  @P1 BRA `(.L_x_21) ;  /* 0x0000000000081947 */ /* 0x004fea0003800000 */
[----:B------:R-:W2:Y:S02]  /*1860*/  SYNCS.PHASECHK.TRANS64.TRYWAIT P1, [R3+URZ], R2 ;  /* 0x00000002030075a7 */ /* 0x000ea4000802017f */
[----:B--2---:R-:W-:Y:S05]  /*1870*/  @!P1 BRA `(.L_x_22) ;  /* 0x0000011000789947 */ /* 0x004fea0003800000 */
.L_x_21:
[----:B------:R-:W-:-:S04]  /*1880*/  UISETP.LT.AND UP0, UPT, UR44, 0x1, UPT ;  /* 0x000000012c00788c */ /* 0x000fc8000bf01270 */
[----:B------:R-:W-:-:S06]  /*1890*/  USEL UR4, UR44, 0x1, UP0 ;  /* 0x000000012c047887 */ /* 0x000fcc0008000000 */
[----:B------:R-:W-:Y:S01]  /*18a0*/  IMAD.U32 R4, RZ, RZ, UR4 ;  /* 0x00000004ff047e24 */ /* 0x000fe2000f8e00ff */
[----:B------:R-:W-:Y:S05]  /*18b0*/  WARPSYNC.ALL ;  /* 0x0000000000007948 */ /* 0x000fea0003800000 */
[----:B------:R-:W-:-:S04]  /*18c0*/  IADD3 R4, -R4, UR44, RZ ;  /* 0x0000002c04047c10 */ /* 0x000fc8000fffe1ff */
[----:B------:R-:W-:Y:S02]  /*18d0*/  ISETP.GE.AND P1, PT, R4, 0x1, PT ;  /* 0x000000010400780c */ /* 0x000fe40003f26270 */
[----:B------:R-:W-:Y:S01]  /*18e0*/  R2UR UR4, R0 ;  /* 0x00000000000472ca */ /* 0x000fe200000e0000 */
[----:B------:R-:W-:Y:S01]  /*18f0*/  WARPGROUP.ARRIVE ;  /* 0x00000000000079c5 */ /* 0x000fe20000000000 */
[----:B------:R-:W-:Y:S01]  /*1900*/  UMOV UR5, 0xc0000010 ;  /* 0xc000001000057882 */ /* 0x000fe20000000000 */
[----:B------:R-:W-:-:S10]  /*1910*/  UMOV UR7, 0xc0000010 ;  /* 0xc000001000077882 */ /* 0x000fd40000000000 */
[----:B------:R-:W-:-:S04]  /*1920*/  UIADD3 UR4, UR4, 0x1c200, URZ ;  /* 0x0001c20004047890 */ /* 0x000fc8000fffe03f */
[----:B------:R-:W-:-:S04]  /*1930*/  USHF.R.U32.HI UR4, URZ, 0x4, UR4 ;  /* 0x000000043f047899 */ /* 0x000fc80008011604 */
[----:B------:R-:W-:-:S04]  /*1940*/  ULOP3.LUT UR4, UR4, 0x3fff, URZ, 0xc0, !UPT ;  /* 0x00003fff04047892 */ /* 0x000fc8000f8ec03f */
[----:B------:R-:W-:Y:S02]  /*1950*/  ULOP3.LUT UR9, UR4, 0x10000, URZ, 0xfc, !UPT ;  /* 0x0001000004097892 */ /* 0x000fe4000f8efc3f */
[----:B------:R-:W-:Y:S02]  /*1960*/  ULEA UR4, UR39, UR45, 0x9 ;  /* 0x0000002d27047291 */ /* 0x000fe4000f8e483f */
[----:B------:R-:W-:-:S09]  /*1970*/  ULEA UR6, UR39, UR9, 0x9 ;  /* 0x0000000927067291 */ /* 0x000fd2000f8e483f */
[----:B------:R-:W-:Y:S01]  /*1980*/  IGMMA.64x256x32.S8.S8 R24, gdesc[UR4], RZ, !UPT, gsb0 ;  /* 0x06600000041879f1 */ /* 0x000fe2000c0410ff */
[----:B------:R-:W-:Y:S01]  /*1990*/  UIADD3 UR4, UR4, 0x100, URZ ;  /* 0x0000010004047890 */ /* 0x000fe2000fffe03f */
[----:B------:R-:W-:Y:S01]  /*19a0*/  UMOV UR5, 0xc0000010 ;  /* 0xc000001000057882 */ /* 0x000fe20000000000 */
[----:B------:R-:W-:Y:S02]  /*19b0*/  WARPGROUP.DEPBAR.LE gsb0, 0x0 ;  /* 0x00008000000079c5 */ /* 0x000fe40000010000 */
[----:B------:R-:W-:Y:S04]  /*19c0*/  STL.64 [R1], R24 ;  /* 0x0000001801007387 */ /* 0x000fe80000100a00 */
[----:B------:R-:W-:Y:S04]  /*19d0*/  STL.64 [R1+0x8], R26 ;  /* 0x0000081a01007387 */ /* 0x000fe80000100a00 */
        /* <DEDUP_REMOVED lines=61> */
[----:B------:R3:W-:Y:S02]  /*1db0*/  STL.64 [R1+0x1f8], R150 ;  /* 0x0001f89601007387 */ /* 0x0007e40000100a00 */
[----:B---3--:R-:W-:-:S06]  /*1dc0*/  WARPGROUP.ARRIVE ;  /* 0x00000000000079c5 */ /* 0x008fcc0000000000 */
[----:B------:R-:W-:Y:S03]  /*1dd0*/  IGMMA.64x256x32.S8.S8 R24, gdesc[UR4], RZ, !UPT, gsb0 ;  /* 0x06600000041879f1 */ /* 0x000fe6000c0410ff */
[----:B------:R-:W-:Y:S02]  /*1de0*/  WARPGROUP.DEPBAR.LE gsb0, 0x0 ;  /* 0x00008000000079c5 */ /* 0x000fe40000010000 */
[----:B------:R-:W-:Y:S05]  /*1df0*/  @!P1 BRA `(.L_x_23) ;  /* 0x0000000c00989947 */ /* 0x000fea0003800000 */
[----:B------:R-:W-:Y:S02]  /*1e00*/  UIADD3 UR4, UR39, 0x1, URZ ;  /* 0x0000000127047890 */ /* 0x000fe4000fffe03f */
[----:B-12---:R-:W-:Y:S02]  /*1e10*/  IMAD.U32 R2, RZ, RZ, UR39 ;  /* 0x00000027ff027e24 */ /* 0x006fe4000f8e00ff */
[----:B------:R-:W-:-:S04]  /*1e20*/  UISETP.NE.AND UP0, UPT, UR4, 0xe, UPT ;  /* 0x0000000e0400788c */ /* 0x000fc8000bf05270 */
[----:B------:R-:W-:Y:S02]  /*1e30*/  USEL UR5, URZ, 0x1, UP0 ;  /* 0x000000013f057887 */ /* 0x000fe40008000000 */
[----:B------:R-:W-:Y:S02]  /*1e40*/  USEL UR8, UR4, URZ, UP0 ;  /* 0x0000003f04087287 */ /* 0x000fe40008000000 */
[----:B------:R-:W-:-:S06]  /*1e50*/  ULOP3.LUT UR5, UR38, UR5, URZ, 0x3c, !UPT ;  /* 0x0000000526057292 */ /* 0x000fcc000f8e3c3f */
[----:B------:R-:W-:-:S07]  /*1e60*/  IMAD.U32 R3, RZ, RZ, UR5 ;  /* 0x00000005ff037e24 */ /* 0x000fce000f8e00ff */
.L_x_30:
[----:B------:R-:W-:Y:S05]  /*1e70*/  @!P0 BRA `(.L_x_24) ;  /* 0x0000000000048947 */ /* 0x000fea0003800000 */
[----:B------:R-:W-:Y:S01]  /*1e80*/  BPT.TRAP 0x1 ;  /* 0x000000040000795c */ /* 0x000fe20000300000 */
.L_x_24:
[----:B------:R-:W1:Y:S01]  /*1e90*/  S2UR UR5, SR_CgaCtaId ;  /* 0x00000000000579c3 */ /* 0x000e620000008800 */
[----:B------:R-:W-:Y:S01]  /*1ea0*/  UMOV UR4, 0x400 ;  /* 0x0000040000047882 */ /* 0x000fe20000000000 */
[----:B------:R-:W-:Y:S01]  /*1eb0*/  IMAD.U32 R5, RZ, RZ, UR8 ;  /* 0x00000008ff057e24 */ /* 0x000fe2000f8e00ff */
[----:B0-----:R-:W-:Y:S01]  /*1ec0*/  SHF.L.U32 R6, R3, 0x1f, RZ ;  /* 0x0000001f03067819 */ /* 0x001fe200000006ff */
[----:B-1----:R-:W-:-:S06]  /*1ed0*/  ULEA UR4, UR5, UR4, 0x18 ;  /* 0x0000000405047291 */ /* 0x002fcc000f8ec03f */
[----:B------:R-:W-:-:S04]  /*1ee0*/  IMAD.U32 R0, RZ, RZ, UR4 ;  /* 0x00000004ff007e24 */ /* 0x000fc8000f8e00ff */
[----:B------:R-:W-:-:S04]  /*1ef0*/  IMAD R5, R5, 0x8, R0 ;  /* 0x0000000805057824 */ /* 0x000fc800078e0200 */
[----:B------:R0:W1:Y:S01]  /*1f00*/  SYNCS.PHASECHK.TRANS64.TRYWAIT P1, [R5+URZ], R6 ;  /* 0x00000006050075a7 */ /* 0x000062000802017f */
[----:B------:R-:W-:Y:S05]  /*1f10*/  @!P0 BRA `(.L_x_25) ;  /* 0x0000000000048947 */ /* 0x000fea0003800000 */
[----:B------:R-:W-:Y:S01]  /*1f20*/  BPT.TRAP 0x1 ;  /* 0x000000040000795c */ /* 0x000fe20000300000 */
.L_x_25:
[----:B-1----:R-:W-:Y:S05]  /*1f30*/  @P1 BRA `(.L_x_26) ;  /* 0x0000000000081947 */ /* 0x002fea0003800000 */
[----:B------:R-:W1:Y:S02]  /*1f40*/  SYNCS.PHASECHK.TRANS64.TRYWAIT P1, [R5+URZ], R6 ;  /* 0x00000006050075a7 */ /* 0x000e64000802017f */
[----:B-1----:R-:W-:Y:S05]  /*1f50*/  @!P1 BRA `(.L_x_27) ;  /* 0x0000010800d49947 */ /* 0x002fea0003800000 */
.L_x_26:
[----:B------:R-:W-:Y:S04]  /*1f60*/  STL [R1+0x2b8], R155 ;  /* 0x0002b89b01007387 */ /* 0x000fe80000100800 */
        /* <DEDUP_REMOVED lines=21> */
[----:B------:R2:W-:Y:S04]  /*20c0*/  STL.64 [R1+0x208], R108 ;  /* 0x0002086c01007387 */ /* 0x0005e80000100a00 */
[----:B--2---:R-:W2:Y:S04]  /*20d0*/  LDL.LU.64 R108, [R1] ;  /* 0x00000000016c7983 */ /* 0x004ea80000300a00 */
[----:B------:R-:W2:Y:S04]  /*20e0*/  LDL.LU.64 R110, [R1+0x8] ;  /* 0x00000800016e7983 */ /* 0x000ea80000300a00 */
        /* <DEDUP_REMOVED lines=61> */
[----:B------:R-:W2:Y:S01]  /*24c0*/  LDL.LU.64 R234, [R1+0x1f8] ;  /* 0x0001f80001ea7983 */ /* 0x000ea20000300a00 */
[----:B------:R-:W-:-:S02]  /*24d0*/  ULEA UR4, UR8, UR45, 0x9 ;  /* 0x0000002d08047291 */ /* 0x000fc4000f8e483f */
[----:B------:R-:W-:Y:S01]  /*24e0*/  ULEA UR6, UR8, UR9, 0x9 ;  /* 0x0000000908067291 */ /* 0x000fe2000f8e483f */
[----:B------:R-:W-:Y:S01]  /*24f0*/  UMOV UR5, 0xc0000010 ;  /* 0xc000001000057882 */ /* 0x000fe20000000000 */
[----:B------:R-:W-:Y:S01]  /*2500*/  UMOV UR7, 0xc0000010 ;  /* 0xc000001000077882 */ /* 0x000fe20000000000 */
[----:B--2---:R-:W-:-:S06]  /*2510*/  WARPGROUP.ARRIVE ;  /* 0x00000000000079c5 */ /* 0x004fcc0000000000 */
[----:B------:R-:W-:Y:S03]  /*2520*/  IGMMA.64x256x32.S8.S8 R108, gdesc[UR4], R108, gsb0 ;  /* 0x06600000046c79f1 */ /* 0x000fe6000804106c */
        /* <DEDUP_REMOVED lines=65> */
[----:B--2---:R3:W5:Y:S04]  /*2940*/  LDL.LU R155, [R1+0x2b8] ;  /* 0x0002b800019b7983 */ /* 0x0047680000300800 */
        /* <DEDUP_REMOVED lines=22> */
[----:B------:R-:W-:Y:S01]  /*2ab0*/  UIADD3 UR4, UR4, 0x100, URZ ;  /* 0x0000010004047890 */ /* 0x000fe2000fffe03f */
[----:B------:R-:W-:Y:S01]  /*2ac0*/  UMOV UR5, 0xc0000010 ;  /* 0xc000001000057882 */ /* 0x000fe20000000000 */
[----:B--2---:R-:W-:-:S07]  /*2ad0*/  WARPGROUP.ARRIVE ;  /* 0x00000000000079c5 */ /* 0x004fce0000000000 */
[----:B------:R-:W-:Y:S03]  /*2ae0*/  IGMMA.64x256x32.S8.S8 R24, gdesc[UR4], R24, gsb0 ;  /* 0x06600000041879f1 */ /* 0x000fe60008041018 */
[----:B------:R-:W-:Y:S02]  /*2af0*/  WARPGROUP.DEPBAR.LE gsb0, 0x0 ;  /* 0x00008000000079c5 */ /* 0x000fe40000010000 */
[----:B---3--:R-:W-:Y:S05]  /*2b00*/  @!P0 BRA `(.L_x_28) ;  /* 0x0000000000048947 */ /* 0x008fea0003800000 */
[----:B------:R-:W-:Y:S01]  /*2b10*/  BPT.TRAP 0x1 ;  /* 0x000000040000795c */ /* 0x000fe20000300000 */
.L_x_28:
[----:B------:R-:W-:Y:S01]  /*2b20*/  ISETP.NE.AND P1, PT, R19, RZ, PT ;  /* 0x000000ff1300720c */ /* 0x000fe20003f25270 */
[----:B------:R-:W-:-:S12]  /*2b30*/  UISETP.GT.U32.AND UP0, UPT, UR40, 0x1, UPT ;  /* 0x000000012800788c */ /* 0x000fd8000bf04070 */
[----:B01----:R-:W-:-:S04]  /*2b40*/  @P1 IMAD R5, R2, 0x8, R0 ;  /* 0x0000000802051824 */ /* 0x003fc800078e0200 */
[----:B------:R-:W-:-:S05]  /*2b50*/  @P1 VIADD R5, R5, 0x70 ;  /* 0x0000007005051836 */ /* 0x000fca0000000000 */
[----:B-----5:R-:W-:-:S04]  /*2b60*/  @P1 PRMT R5, R155, 0x654, R5 ;  /* 0x000006549b051816 */ /* 0x020fc80000000005 */
[----:B------:R0:W-:Y:S01]  /*2b70*/  @P1 SYNCS.ARRIVE.TRANS64.RED.A1T0 RZ, [R5+URZ], RZ ;  /* 0x000000ff05ff19a7 */ /* 0x0001e2000810043f */
[----:B------:R-:W-:-:S13]  /*2b80*/  PLOP3.LUT P1, PT, PT, PT, UP0, 0x80, 0x0 ;  /* 0x000000000000781c */ /* 0x000fda0003f2f008 */
[----:B0-----:R-:W-:Y:S05]  /*2b90*/  @P1 BRA `(.L_x_29) ;  /* 0x0000000000041947 */ /* 0x001fea0003800000 */
[----:B------:R-:W-:Y:S01]  /*2ba0*/  BPT.TRAP 0x1 ;  /* 0x000000040000795c */ /* 0x000fe20000300000 */
.L_x_29:
[----:B------:R-:W-:Y:S01]  /*2bb0*/  UIADD3 UR8, UR8, 0x1, URZ ;  /* 0x0000000108087890 */ /* 0x000fe2000fffe03f */
[----:B------:R-:W-:Y:S01]  /*2bc0*/  ISETP.GT.AND P2, PT, R4, 0x1, PT ;  /* 0x000000010400780c */ /* 0x000fe20003f44270 */
[----:B------:R-:W-:Y:S02]  /*2bd0*/  VIADD R2, R2, 0x1 ;  /* 0x0000000102027836 */ /* 0x000fe40000000000 */
[----:B------:R-:W-:Y:S01]  /*2be0*/  UISETP.NE.AND UP0, UPT, UR8, 0xe, UPT ;  /* 0x0000000e0800788c */ /* 0x000fe2000bf05270 */
[----:B------:R-:W-:Y:S02]  /*2bf0*/  VIADD R4, R4, 0xffffffff ;  /* 0xffffffff04047836 */ /* 0x000fe40000000000 */
[C---:B------:R-:W-:Y:S01]  /*2c00*/  ISETP.NE.AND P1, PT, R2.reuse, 0xe, PT ;  /* 0x0000000e0200780c */ /* 0x040fe20003f25270 */
[----:B------:R-:W-:Y:S02]  /*2c10*/  USEL UR4, URZ, 0x1, UP0 ;  /* 0x000000013f047887 */ /* 0x000fe40008000000 */
[----:B------:R-:W-:Y:S01]  /*2c20*/  USEL UR8, UR8, URZ, UP0 ;  /* 0x0000003f08087287 */ /* 0x000fe20008000000 */
[----:B------:R-:W-:-:S03]  /*2c30*/  SEL R2, R2, RZ, P1 ;  /* 0x000000ff02027207 */ /* 0x000fc60000800000 */
[----:B------:R-:W-:Y:S01]  /*2c40*/  LOP3.LUT R3, R3, UR4, RZ, 0x3c, !PT ;  /* 0x0000000403037c12 */ /* 0x000fe2000f8e3cff */
[----:B------:R-:W-:Y:S07]  /*2c50*/  @P2 BRA `(.L_x_30) ;  /* 0xfffffff000842947 */ /* 0x000fee000383ffff */
.L_x_23:
[----:B-12---:R-:W1:Y:S02]  /*2c60*/  LDC R2, c[0x0][0x28c] ;  /* 0x0000a300ff027b82 */ /* 0x006e640000000800 */
[----:B-1----:R-:W-:-:S13]  /*2c70*/  ISETP.GE.AND P1, PT, R2, 0x1, PT ;  /* 0x000000010200780c */ /* 0x002fda0003f26270 */
[----:B------:R-:W-:Y:S05]  /*2c80*/  @!P1 BRA `(.L_x_31) ;  /* 0x0000000000589947 */ /* 0x000fea0003800000 */
[----:B------:R-:W-:Y:S05]  /*2c90*/  @!P0 BRA `(.L_x_32) ;  /* 0x0000000000048947 */ /* 0x000fea0003800000 */
[----:B------:R-:W-:Y:S01]  /*2ca0*/  BPT.TRAP 0x1 ;  /* 0x000000040000795c */ /* 0x000fe20000300000 */
.L_x_32:
[----:B------:R-:W-:Y:S01]  /*2cb0*/  ISETP.NE.AND P0, PT, R19, RZ, PT ;  /* 0x000000ff1300720c */ /* 0x000fe20003f05270 */
[----:B------:R-:W-:-:S12]  /*2cc0*/  BSSY B0, `(.L_x_33) ;  /* 0x000000e000007945 */ /* 0x000fd80003800000 */
[----:B------:R-:W-:Y:S05]  /*2cd0*/  @!P0 BRA `(.L_x_34) ;  /* 0x0000000000308947 */ /* 0x000fea0003800000 */
[----:B------:R-:W-:-:S04]  /*2ce0*/  UISETP.LT.AND UP0, UPT, UR44, 0x1, UPT ;  /* 0x000000012c00788c */ /* 0x000fc8000bf01270 */
[----:B------:R-:W-:-:S04]  /*2cf0*/  USEL UR6, UR44, 0x1, UP0 ;  /* 0x000000012c067887 */ /* 0x000fc80008000000 */
[----:B------:R-:W-:-:S04]  /*2d00*/  UIADD3 UR6, UR39, UR44, -UR6 ;  /* 0x0000002c27067290 */ /* 0x000fc8000fffe806 */
[----:B------:R-:W-:-:S04]  /*2d10*/  USHF.R.U32.HI UR4, URZ, 0x1, UR6 ;  /* 0x000000013f047899 */ /* 0x000fc80008011606 */
[----:B------:R-:W-:-:S04]  /*2d20*/  UIMAD.WIDE.U32 UR4, UR4, -0x6db6db6d, URZ ;  /* 0x92492493040478a5 */ /* 0x000fc8000f8e003f */
[----:B------:R-:W-:-:S04]  /*2d30*/  USHF.R.U32.HI UR4, URZ, 0x2, UR5 ;  /* 0x000000023f047899 */ /* 0x000fc80008011605 */
[----:B------:R-:W-:-:S06]  /*2d40*/  UIMAD UR6, UR4, -0xe, UR6 ;  /* 0xfffffff2040678a4 */ /* 0x000fcc000f8e0206 */
[----:B------:R-:W-:-:S04]  /*2d50*/  IMAD.U32 R2, RZ, RZ, UR6 ;  /* 0x00000006ff027e24 */ /* 0x000fc8000f8e00ff */
[----:B------:R-:W-:-:S04]  /*2d60*/  IMAD R0, R2, 0x8, R0 ;  /* 0x0000000802007824 */ /* 0x000fc800078e0200 */
[----:B------:R-:W-:-:S05]  /*2d70*/  VIADD R0, R0, 0x70 ;  /* 0x0000007000007836 */ /* 0x000fca0000000000 */
[----:B------:R-:W-:-:S04]  /*2d80*/  PRMT R0, R155, 0x654, R0 ;  /* 0x000006549b007816 */ /* 0x000fc80000000000 */
[----:B------:R1:W-:Y:S03]  /*2d90*/  SYNCS.ARRIVE.TRANS64.RED.A1T0 RZ, [R0+URZ], RZ ;  /* 0x000000ff00ff79a7 */ /* 0x0003e6000810043f */
.L_x_34:
[----:B------:R-:W-:Y:S05]  /*2da0*/  BSYNC B0 ;  /* 0x0000000000007941 */ /* 0x000fea0003800000 */
.L_x_33:
[----:B------:R-:W-:-:S06]  /*2db0*/  UISETP.GT.U32.AND UP0, UPT, UR40, 0x1, UPT ;  /* 0x000000012800788c */ /* 0x000fcc000bf04070 */
[----:B------:R-:W-:-:S13]  /*2dc0*/  PLOP3.LUT P0, PT, PT, PT, UP0, 0x80, 0x0 ;  /* 0x000000000000781c */ /* 0x000fda0003f0f008 */
[----:B------:R-:W-:Y:S05]  /*2dd0*/  @P0 BRA `(.L_x_31) ;  /* 0x0000000000040947 */ /* 0x000fea0003800000 */
[----:B------:R-:W-:Y:S01]  /*2de0*/  BPT.TRAP 0x1 ;  /* 0x000000040000795c */ /* 0x000fe20000300000 */
.L_x_31:
[----:B0-----:R-:W0:Y:S01]  /*2df0*/  S2R R6, SR_TID.X ;  /* 0x0000000000067919 */ /* 0x001e220000002100 */
[----:B------:R-:W-:Y:S01]  /*2e00*/  IMAD.MOV.U32 R13, RZ, RZ, 0x6540 ;  /* 0x00006540ff0d7424 */ /* 0x000fe200078e00ff */
[----:B------:R-:W-:Y:S02]  /*2e10*/  UIMAD.WIDE UR8, UR42, 0x100, URZ ;  /* 0x000001002a0878a5 */ /* 0x000fe4000f8e023f */
[----:B------:R-:W-:Y:S01]  /*2e20*/  USHF.R.S32.HI UR10, URZ, 0x1f, UR43 ;  /* 0x0000001f3f0a7899 */ /* 0x000fe2000801142b */
[----:B------:R-:W-:Y:S01]  /*2e30*/  ULDC.64 UR6, c[0x0][0x5d0] ;  /* 0x0001740000067ab9 */ /* 0x000fe20000000a00 */
[----:B------:R-:W-:Y:S02]  /*2e40*/  ULDC UR5, c[0x0][0x288] ;  /* 0x0000a20000057ab9 */ /* 0x000fe40000000800 */
[----:B------:R-:W-:Y:S02]  /*2e50*/  UIMAD UR4, UR10, UR6, URZ ;  /* 0x000000060a0472a4 */ /* 0x000fe4000f8e023f */
[----:B------:R-:W-:-:S02]  /*2e60*/  USHF.L.U32 UR42, UR42, 0x8, URZ ;  /* 0x000000082a2a7899 */ /* 0x000fc4000800063f */
[----:B------:R-:W-:Y:S02]  /*2e70*/  UIADD3 UR39, UR44, UR39, URZ ;  /* 0x000000272c277290 */ /* 0x000fe4000fffe03f */
[----:B------:R-:W-:Y:S02]  /*2e80*/  UIMAD UR4, UR43, UR7, UR4 ;  /* 0x000000072b0472a4 */ /* 0x000fe4000f8e0204 */
[----:B------:R-:W-:Y:S02]  /*2e90*/  UISETP.GT.U32.AND UP1, UPT, UR39, 0xd, UPT ;  /* 0x0000000d2700788c */ /* 0x000fe4000bf24070 */
[----:B------:R-:W-:Y:S02]  /*2ea0*/  UISETP.GE.U32.AND UP2, UPT, UR44, 0xe, UPT ;  /* 0x0000000e2c00788c */ /* 0x000fe4000bf46070 */
[----:B------:R-:W-:Y:S01]  /*2eb0*/  UISETP.LT.U32.AND UP1, UPT, UR44, 0xe, UP1 ;  /* 0x0000000e2c00788c */ /* 0x000fe20008f21070 */
[--C-:B0-----:R-:W-:Y:S01]  /*2ec0*/  SHF.R.U32.HI R2, RZ, 0x7, R6.reuse ;  /* 0x00000007ff027819 */ /* 0x101fe20000011606 */
[----:B------:R-:W-:Y:S01]  /*2ed0*/  IMAD.SHL.U32 R12, R6, 0x2, RZ ;  /* 0x00000002060c7824 */ /* 0x000fe200078e00ff */
[----:B------:R-:W-:-:S02]  /*2ee0*/  SHF.R.U32.HI R3, RZ, 0x2, R6 ;  /* 0x00000002ff037819 */ /* 0x000fc40000011606 */
[----:B------:R-:W-:Y:S02]  /*2ef0*/  LOP3.LUT R2, R2, 0x1, RZ, 0xc0, !PT ;  /* 0x0000000102027812 */ /* 0x000fe400078ec0ff */
[----:B------:R-:W-:Y:S02]  /*2f00*/  LOP3.LUT R4, R6, 0x60, RZ, 0xc0, !PT ;  /* 0x0000006006047812 */ /* 0x000fe400078ec0ff */
[----:B------:R-:W-:Y:S01]  /*2f10*/  LOP3.LUT R3, R3, 0x7, RZ, 0xc0, !PT ;  /* 0x0000000703037812 */ /* 0x000fe200078ec0ff */
[----:B------:R-:W-:Y:S01]  /*2f20*/  IMAD.SHL.U32 R160, R2, 0x40, RZ ;  /* 0x0000004002a07824 */ /* 0x000fe200078e00ff */
[----:B------:R-:W-:Y:S02]  /*2f30*/  LOP3.LUT R12, R12, 0x6, RZ, 0xc0, !PT ;  /* 0x000000060c0c7812 */ /* 0x000fe400078ec0ff */
[----:B------:R-:W-:Y:S02]  /*2f40*/  SHF.R.U32.HI R4, RZ, 0x1, R4 ;  /* 0x00000001ff047819 */ /* 0x000fe40000011604 */
[----:B------:R-:W-:-:S02]  /*2f50*/  LOP3.LUT R160, R160, 0x40, R3, 0xe2, !PT ;  /* 0x00000040a0a07812 */ /* 0x000fc400078ee203 */
[----:B------:R-:W-:Y:S01]  /*2f60*/  PRMT R12, R12, R13, UR41 ;  /* 0x000000290c0c7e16 */ /* 0x000fe2000800000d */
[----:B------:R-:W-:Y:S01]  /*2f70*/  USHF.L.U32 UR41, UR41, 0x8, URZ ;  /* 0x0000000829297899 */ /* 0x000fe2000800063f */
[----:B-1----:R-:W-:Y:S01]  /*2f80*/  IADD3 R0, RZ, -R4, -R3 ;  /* 0x80000004ff007210 */ /* 0x002fe20007ffe803 */
[----:B------:R-:W-:Y:S01]  /*2f90*/  IMAD.MOV.U32 R3, RZ, RZ, -0x2 ;  /* 0xfffffffeff037424 */ /* 0x000fe200078e00ff */
[----:B------:R-:W-:Y:S01]  /*2fa0*/  LOP3.LUT R160, R160, UR8, R4, 0xfe, !PT ;  /* 0x00000008a0a07c12 */ /* 0x000fe2000f8efe04 */
[----:B------:R-:W-:Y:S01]  /*2fb0*/  IMAD.U32 R4, RZ, RZ, UR6 ;  /* 0x00000006ff047e24 */ /* 0x000fe2000f8e00ff */
[----:B------:R-:W-:Y:S01]  /*2fc0*/  SHF.R.S32.HI R13, RZ, 0x1f, R12 ;  /* 0x0000001fff0d7819 */ /* 0x000fe2000001140c */
[----:B------:R-:W-:Y:S01]  /*2fd0*/  ULDC UR6, c[0x0][0x284] ;  /* 0x0000a10000067ab9 */ /* 0x000fe20000000800 */
[----:B------:R-:W-:Y:S01]  /*2fe0*/  UISETP.GE.AND UP0, UPT, UR41, UR5, UPT ;  /* 0x000000052900728c */ /* 0x000fe2000bf06270 */
[----:B------:R-:W-:Y:S02]  /*2ff0*/  IMAD R0, R2, -0x40, R0 ;  /* 0xffffffc002007824 */ /* 0x000fe400078e0200 */
[----:B------:R-:W-:Y:S01]  /*3000*/  IMAD.U32 R154, RZ, RZ, UR6 ;  /* 0x00000006ff9a7e24 */ /* 0x000fe2000f8e00ff */
[----:B------:R-:W-:Y:S01]  /*3010*/  UISETP.GE.OR UP0, UPT, UR42, UR6, UP0 ;  /* 0x000000062a00728c */ /* 0x000fe20008706670 */
[----:B------:R-:W-:Y:S01]  /*3020*/  IMAD.WIDE.U32 R4, R4, UR43, R12 ;  /* 0x0000002b04047c25 */ /* 0x000fe2000f8e000c */
[----:B------:R-:W-:-:S02]  /*3030*/  USEL UR6, URZ, 0x1, !UP1 ;  /* 0x000000013f067887 */ /* 0x000fc4000c800000 */
[----:B------:R-:W-:Y:S01]  /*3040*/  IADD3 R154, R154, -UR42, R0 ;  /* 0x8000002a9a9a7c10 */ /* 0x000fe2000fffe000 */
[----:B------:R-:W-:Y:S01]  /*3050*/  VIADD R5, R5, UR4 ;  /* 0x0000000405057c36 */ /* 0x000fe20008000000 */
[----:B------:R-:W-:Y:S01]  /*3060*/  LOP3.LUT R0, R6, 0x3, RZ, 0xc0, !PT ;  /* 0x0000000306007812 */ /* 0x000fe200078ec0ff */
[----:B------:R-:W-:Y:S01]  /*3070*/  USHF.R.U32.HI UR4, URZ, 0x1, UR39 ;  /* 0x000000013f047899 */ /* 0x000fe20008011627 */
[----:B------:R-:W-:Y:S01]  /*3080*/  PLOP3.LUT P0, PT, PT, PT, UP0, 0x80, 0x0 ;  /* 0x000000000000781c */ /* 0x000fe20003f0f008 */
[----:B------:R-:W-:Y:S02]  /*3090*/  ULOP3.LUT UR38, UR38, UR6, URZ, 0x3c, !UPT ;  /* 0x0000000626267292 */ /* 0x000fe4000f8e3c3f */
[----:B------:R-:W-:Y:S01]  /*30a0*/  IMAD R0, R0, R3, UR5 ;  /* 0x0000000500007e24 */ /* 0x000fe2000f8e0203 */
[----:B------:R-:W-:Y:S01]  /*30b0*/  UIMAD.WIDE.U32 UR4, UR4, -0x6db6db6d, URZ ;  /* 0x92492493040478a5 */ /* 0x000fe2000f8e003f */
[----:B------:R-:W-:Y:S02]  /*30c0*/  UMOV UR42, 0xffffffff ;  /* 0xffffffff002a7882 */ /* 0x000fe40000000000 */
[----:B------:R-:W-:Y:S01]  /*30d0*/  VIADD R0, R0, -UR41 ;  /* 0x8000002900007c36 */ /* 0x000fe20008000000 */
[----:B------:R-:W-:-:S04]  /*30e0*/  USHF.R.U32.HI UR4, URZ, 0x2, UR5 ;  /* 0x000000023f047899 */ /* 0x000fc80008011605 */
[----:B------:R-:W-:Y:S02]  /*30f0*/  UIMAD UR39, UR4, -0xe, UR39 ;  /* 0xfffffff2042778a4 */ /* 0x000fe4000f8e0227 */
[----:B------:R-:W-:Y:S01]  /*3100*/  @UP2 ULOP3.LUT UR38, UR38, 0x1, UR4, 0x78, !UPT ;  /* 0x0000000126262892 */ /* 0x000fe2000f8e7804 */
[----:B------:R-:W-:Y:S11]  /*3110*/  @P0 BRA `(.L_x_35) ;  /* 0x000000d000f80947 */ /* 0x000ff60003800000 */
[----:B------:R-:W0:Y:S01]  /*3120*/  LDC.64 R2, c[0x0][0x5c8] ;  /* 0x00017200ff027b82 */ /* 0x000e220000000a00 */
[----:B------:R-:W-:Y:S01]  /*3130*/  ULDC.64 UR4, c[0x0][0x5c0] ;  /* 0x0001700000047ab9 */ /* 0x000fe20000000a00 */
[----:B------:R-:W-:Y:S01]  /*3140*/  BSSY B0, `(.L_x_35) ;  /* 0x0000d3b000007945 */ /* 0x000fe20003800000 */
[C---:B0-----:R-:W-:Y:S01]  /*3150*/  IMAD R6, R2.reuse, UR9, RZ ;  /* 0x0000000902067c24 */ /* 0x041fe2000f8e02ff */
[----:B------:R-:W-:Y:S01]  /*3160*/  SHF.L.U64.HI R9, R2, 0x3, R3 ;  /* 0x0000000302097819 */ /* 0x000fe20000010203 */
[----:B------:R-:W-:-:S04]  /*3170*/  IMAD.WIDE.U32 R4, R160, R2, R4 ;  /* 0x00000002a0047225 */ /* 0x000fc800078e0004 */
[----:B------:R-:W-:Y:S01]  /*3180*/  IMAD R6, R160, R3, R6 ;  /* 0x00000003a0067224 */ /* 0x000fe200078e0206 */
[----:B------:R-:W-:Y:S01]  /*3190*/  IADD3 R4, P0, R4, UR4, RZ ;  /* 0x0000000404047c10 */ /* 0x000fe2000ff1e0ff */
[----:B------:R-:W-:Y:S02]  /*31a0*/  IMAD.SHL.U32 R8, R2, 0x8, RZ ;  /* 0x0000000802087824 */ /* 0x000fe400078e00ff */
[----:B------:R-:W-:-:S03]  /*31b0*/  IMAD.IADD R6, R5, 0x1, R6 ;  /* 0x0000000105067824 */ /* 0x000fc600078e0206 */
[-C--:B------:R-:W-:Y:S02]  /*31c0*/  IADD3 R10, P1, R8, R4.reuse, RZ ;  /* 0x00000004080a7210 */ /* 0x080fe40007f3e0ff */
[----:B------:R-:W-:Y:S02]  /*31d0*/  IADD3.X R5, R6, UR5, RZ, P0, !PT ;  /* 0x0000000506057c10 */ /* 0x000fe400087fe4ff */
[----:B------:R-:W-:-:S03]  /*31e0*/  LEA R6, P0, R2, R4, 0x7 ;  /* 0x0000000402067211 */ /* 0x000fc600078038ff */
[----:B------:R-:W-:Y:S01]  /*31f0*/  IMAD.X R11, R9, 0x1, R5, P1 ;  /* 0x00000001090b7824 */ /* 0x000fe200008e0605 */
[----:B------:R-:W-:Y:S02]  /*3200*/  LEA.HI.X R7, R2, R5, R3, 0x7, P0 ;  /* 0x0000000502077211 */ /* 0x000fe400000f3c03 */
[----:B-----5:R-:W-:Y:S02]  /*3210*/  ISETP.NE.AND P0, PT, R18, RZ, PT ;  /* 0x000000ff1200720c */ /* 0x020fe40003f05270 */
[----:B------:R-:W-:-:S05]  /*3220*/  IADD3 R8, P2, R8, R6, RZ ;  /* 0x0000000608087210 */ /* 0x000fca0007f5e0ff */
[----:B------:R-:W-:-:S06]  /*3230*/  IMAD.X R9, R9, 0x1, R7, P2 ;  /* 0x0000000109097824 */ /* 0x000fcc00010e0607 */
[----:B------:R-:W-:Y:S05]  /*3240*/  @!P0 BRA `(.L_x_36) ;  /* 0x0000009800988947 */ /* 0x000fea0003800000 */
[----:B------:R-:W0:Y:S01]  /*3250*/  LDC.64 R20, c[0x0][0x5b0] ;  /* 0x00016c00ff147b82 */ /* 0x000e220000000a00 */
[----:B------:R-:W-:Y:S01]  /*3260*/  ULDC.64 UR6, c[0x0][0x5b8] ;  /* 0x00016e0000067ab9 */ /* 0x000fe20000000a00 */
[----:B------:R-:W-:Y:S01]  /*3270*/  ISETP.GE.AND P1, PT, R154, 0x1, PT ;  /* 0x000000019a00780c */ /* 0x000fe20003f26270 */
[----:B------:R-:W-:Y:S02]  /*3280*/  UIMAD UR4, UR10, UR6, URZ ;  /* 0x000000060a0472a4 */ /* 0x000fe4000f8e023f */
[----:B------:R-:W-:Y:S01]  /*3290*/  IMAD.U32 R156, RZ, RZ, UR6 ;  /* 0x00000006ff9c7e24 */ /* 0x000fe2000f8e00ff */
[----:B------:R-:W-:Y:S01]  /*32a0*/  BSSY B1, `(.L_x_37) ;  /* 0x000000e000017945 */ /* 0x000fe20003800000 */
[----:B------:R-:W-:Y:S01]  /*32b0*/  ISETP.LT.OR P2, PT, R0, 0x1, !P1 ;  /* 0x000000010000780c */ /* 0x000fe20004f41670 */
[----:B------:R-:W-:Y:S01]  /*32c0*/  UIMAD UR4, UR43, UR7, UR4 ;  /* 0x000000072b0472a4 */ /* 0x000fe2000f8e0204 */
[----:B------:R-:W1:Y:S01]  /*32d0*/  LDC.64 R22, c[0x0][0x5a8] ;  /* 0x00016a00ff167b82 */ /* 0x000e620000000a00 */
[----:B------:R-:W-:-:S04]  /*32e0*/  IMAD.WIDE.U32 R156, R156, UR43, R12 ;  /* 0x0000002b9c9c7c25 */ /* 0x000fc8000f8e000c */
[----:B------:R-:W-:Y:S02]  /*32f0*/  VIADD R153, R157, UR4 ;  /* 0x000000049d997c36 */ /* 0x000fe40008000000 */
[----:B------:R-:W-:Y:S02]  /*3300*/  IMAD.MOV.U32 R152, RZ, RZ, R156 ;  /* 0x000000ffff987224 */ /* 0x000fe400078e009c */
[----:B0-----:R-:W-:Y:S02]  /*3310*/  IMAD R161, R20, UR9, RZ ;  /* 0x0000000914a17c24 */ /* 0x001fe4000f8e02ff */
[----:B------:R-:W-:-:S04]  /*3320*/  IMAD.WIDE.U32 R2, R160, R20, R152 ;  /* 0x00000014a0027225 */ /* 0x000fc800078e0098 */
[----:B------:R-:W-:Y:S01]  /*3330*/  IMAD R161, R160, R21, R161 ;  /* 0x00000015a0a17224 */ /* 0x000fe200078e02a1 */
[----:B-1----:R-:W-:-:S04]  /*3340*/  IADD3 R14, P0, R2, R22, RZ ;  /* 0x00000016020e7210 */ /* 0x002fc80007f1e0ff */
[----:B------:R-:W-:Y:S01]  /*3350*/  IADD3.X R15, R23, R3, R161, P0, !PT ;  /* 0x00000003170f7210 */ /* 0x000fe200007fe4a1 */
[----:B------:R-:W-:Y:S08]  /*3360*/  @P2 BRA `(.L_x_38) ;  /* 0x0000000000042947 */ /* 0x000ff00003800000 */
[----:B------:R0:W5:Y:S02]  /*3370*/  LDG.E.U8 R16, desc[UR36][R14.64] ;  /* 0x000000240e107981 */ /* 0x000164000c1e1100 */
.L_x_38:
[----:B------:R-:W-:Y:S05]  /*3380*/  BSYNC B1 ;  /* 0x0000000000017941 */ /* 0x000fea0003800000 */
.L_x_37:
[----:B------:R-:W2:Y:S01]  /*3390*/  LDL.LU R3, [R1] ;  /* 0x0000000001037983 */ /* 0x000ea20000300800 */
[----:B-----5:R-:W-:Y:S01]  /*33a0*/  LOP3.LUT R2, R16, 0xffff, RZ, 0xc0, !PT ;  /* 0x0000ffff10027812 */ /* 0x020fe200078ec0ff */
[----:B------:R-:W-:Y:S01]  /*33b0*/  BSSY B1, `(.L_x_39) ;  /* 0x000000a000017945 */ /* 0x000fe20003800000 */
[----:B------:R-:W-:Y:S02]  /*33c0*/  ISETP.LT.OR P0, PT, R0, 0x2, !P1 ;  /* 0x000000020000780c */ /* 0x000fe40004f01670 */
[----:B------:R-:W-:-:S05]  /*33d0*/  PRMT R2, R2, 0x8880, RZ ;  /* 0x0000888002027816 */ /* 0x000fca00000000ff */
[----:B------:R-:W-:-:S04]  /*33e0*/  IMAD R2, R2, R18, RZ ;  /* 0x0000001202027224 */ /* 0x000fc800078e02ff */
[----:B--2---:R-:W-:-:S05]  /*33f0*/  @!P2 IMAD R3, R3, R17, R2 ;  /* 0x000000110303a224 */ /* 0x004fca00078e0202 */
[----:B------:R1:W-:Y:S01]  /*3400*/  @!P2 STG.E.U8 desc[UR36][R4.64], R3 ;  /* 0x000000030400a986 */ /* 0x0003e2000c101124 */
[----:B------:R-:W-:Y:S05]  /*3410*/  @P0 BRA `(.L_x_40) ;  /* 0x00000000000c0947 */ /* 0x000fea0003800000 */
[----:B------:R-:W2:Y:S02]  /*3420*/  LDG.E.U8 R16, desc[UR36][R14.64+0x1] ;  /* 0x000001240e107981 */ /* 0x000ea4000c1e1100 */
[----:B--2---:R-:W-:-:S05]  /*3430*/  PRMT R2, R16, 0x8880, RZ ;  /* 0x0000888010027816 */ /* 0x004fca00000000ff */
[----:B------:R-:W-:-:S07]  /*3440*/  IMAD R2, R2, R18, RZ ;  /* 0x0000001202027224 */ /* 0x000fce00078e02ff */
.L_x_40:
[----:B------:R-:W-:Y:S05]  /*3450*/  BSYNC B1 ;  /* 0x0000000000017941 */ /* 0x000fea0003800000 */
.L_x_39:
[----:B-1----:R-:W2:Y:S01]  /*3460*/  LDL.LU R3, [R1+0x4] ;  /* 0x0000040001037983 */ /* 0x002ea20000300800 */
[C---:B------:R-:W-:Y:S01]  /*3470*/  SHF.L.U64.HI R159, R20.reuse, 0x3, R21 ;  /* 0x00000003149f7819 */ /* 0x040fe20000010215 */
[----:B------:R-:W-:Y:S01]  /*3480*/  IMAD.SHL.U32 R158, R20, 0x8, RZ ;  /* 0x00000008149e7824 */ /* 0x000fe200078e00ff */
[----:B------:R-:W-:Y:S03]  /*3490*/  BSSY B1, `(.L_x_41) ;  /* 0x000000d000017945 */ /* 0x000fe60003800000 */
[----:B------:R-:W-:-:S04]  /*34a0*/  IMAD.WIDE.U32 R12, R160, R20, R158 ;  /* 0x00000014a00c7225 */ /* 0x000fc800078e009e */
[----:B------:R-:W-:Y:S01]  /*34b0*/  IMAD.IADD R161, R161, 0x1, R13 ;  /* 0x00000001a1a17824 */ /* 0x000fe200078e020d */
[----:B------:R-:W-:-:S04]  /*34c0*/  IADD3 R12, P2, P3, R156, R22, R12 ;  /* 0x000000169c0c7210 */ /* 0x000fc80007b5e00c */
[----:B------:R-:W-:Y:S01]  /*34d0*/  IADD3.X R13, R153, R23, R161, P2, P3 ;  /* 0x00000017990d7210 */ /* 0x000fe200017e64a1 */
[----:B--2---:R-:W-:-:S05]  /*34e0*/  @!P0 IMAD R3, R3, R17, R2 ;  /* 0x0000001103038224 */ /* 0x004fca00078e0202 */
[----:B------:R1:W-:Y:S01]  /*34f0*/  @!P0 STG.E.U8 desc[UR36][R4.64+0x1], R3 ;  /* 0x0000010304008986 */ /* 0x0003e2000c101124 */
[----:B------:R-:W-:-:S04]  /*3500*/  ISETP.GE.AND P0, PT, R154, 0x9, PT ;  /* 0x000000099a00780c */ /* 0x000fc80003f06270 */
[----:B------:R-:W-:-:S13]  /*3510*/  ISETP.LT.OR P4, PT, R0, 0x1, !P0 ;  /* 0x000000010000780c */ /* 0x000fda0004781670 */
[----:B-1----:R-:W-:Y:S05]  /*3520*/  @P4 BRA `(.L_x_42) ;  /* 0x00000000000c4947 */ /* 0x002fea0003800000 */
[----:B------:R-:W2:Y:S02]  /*3530*/  LDG.E.U8 R16, desc[UR36][R12.64] ;  /* 0x000000240c107981 */ /* 0x000ea4000c1e1100 */
[----:B--2---:R-:W-:-:S05]  /*3540*/  PRMT R2, R16, 0x8880, RZ ;  /* 0x0000888010027816 */ /* 0x004fca00000000ff */
[----:B------:R-:W-:-:S07]  /*3550*/  IMAD R2, R2, R18, RZ ;  /* 0x0000001202027224 */ /* 0x000fce00078e02ff */
.L_x_42:
[----:B------:R-:W-:Y:S05]  /*3560*/  BSYNC B1 ;  /* 0x0000000000017941 */ /* 0x000fea0003800000 */
.L_x_41:
[----:B------:R-:W2:Y:S01]  /*3570*/  LDL.LU R3, [R1+0x8] ;  /* 0x0000080001037983 */ /* 0x000ea20000300800 */
[----:B------:R-:W-:Y:S01]  /*3580*/  ISETP.LT.OR P2, PT, R0, 0x2, !P0 ;  /* 0x000000020000780c */ /* 0x000fe20004741670 */
[----:B------:R-:W-:Y:S01]  /*3590*/  BSSY B1, `(.L_x_43) ;  /* 0x0000007000017945 */ /* 0x000fe20003800000 */
[----:B--2---:R-:W-:-:S05]  /*35a0*/  @!P4 IMAD R3, R3, R17, R2 ;  /* 0x000000110303c224 */ /* 0x004fca00078e0202 */
[----:B------:R1:W-:Y:S06]  /*35b0*/  @!P4 STG.E.U8 desc[UR36][R10.64], R3 ;  /* 0x000000030a00c986 */ /* 0x0003ec000c101124 */
[----:B------:R-:W-:Y:S05]  /*35c0*/  @P2 BRA `(.L_x_44) ;  /* 0x00000000000c2947 */ /* 0x000fea0003800000 */
[----:B------:R-:W2:Y:S02]  /*35d0*/  LDG.E.U8 R16, desc[UR36][R12.64+0x1] ;  /* 0x000001240c107981 */ /* 0x000ea4000c1e1100 */
[----:B--2---:R-:W-:-:S05]  /*35e0*/  PRMT R2, R16, 0x8880, RZ ;  /* 0x0000888010027816 */ /* 0x004fca00000000ff */
[----:B------:R-:W-:-:S07]  /*35f0*/  IMAD R2, R2, R18, RZ ;  /* 0x0000001202027224 */ /* 0x000fce00078e02ff */
.L_x_44:
[----:B------:R-:W-:Y:S05]  /*3600*/  BSYNC B1 ;  /* 0x0000000000017941 */ /* 0x000fea0003800000 */
.L_x_43:
[----:B-1----:R-:W2:Y:S01]  /*3610*/  LDL.LU R3, [R1+0xc] ;  /* 0x00000c0001037983 */ /* 0x002ea20000300800 */
[----:B------:R-:W-:Y:S01]  /*3620*/  BSSY B1, `(.L_x_45) ;  /* 0x0000009000017945 */ /* 0x000fe20003800000 */
[----:B------:R-:W-:Y:S01]  /*3630*/  ISETP.LT.OR P3, PT, R0, 0xa, !P1 ;  /* 0x0000000a0000780c */ /* 0x000fe20004f61670 */
[----:B--2---:R-:W-:-:S05]  /*3640*/  @!P2 IMAD R3, R3, R17, R2 ;  /* 0x000000110303a224 */ /* 0x004fca00078e0202 */
[----:B------:R1:W-:Y:S01]  /*3650*/  @!P2 STG.E.U8 desc[UR36][R10.64+0x1], R3 ;  /* 0x000001030a00a986 */ /* 0x0003e2000c101124 */
[----:B------:R-:W-:-:S13]  /*3660*/  ISETP.LT.OR P2, PT, R0, 0x9, !P1 ;  /* 0x000000090000780c */ /* 0x000fda0004f41670 */
[----:B-1----:R-:W-:Y:S05]  /*3670*/  @P2 BRA `(.L_x_46) ;  /* 0x00000000000c2947 */ /* 0x002fea0003800000 */
[----:B------:R-:W2:Y:S02]  /*3680*/  LDG.E.U8 R16, desc[UR36][R14.64+0x8] ;  /* 0x000008240e107981 */ /* 0x000ea4000c1e1100 */
[----:B--2---:R-:W-:-:S05]  /*3690*/  PRMT R2, R16, 0x8880, RZ ;  /* 0x0000888010027816 */ /* 0x004fca00000000ff */
[----:B------:R-:W-:-:S07]  /*36a0*/  IMAD R2, R2, R18, RZ ;  /* 0x0000001202027224 */ /* 0x000fce00078e02ff */
.L_x_46:
[----:B------:R-:W-:Y:S05]  /*36b0*/  BSYNC B1 ;  /* 0x0000000000017941 */ /* 0x000fea0003800000 */
.L_x_45:
[----:B------:R-:W2:Y:S01]  /*36c0*/  LDL.LU R3, [R1+0x10] ;  /* 0x0000100001037983 */ /* 0x000ea20000300800 */
[----:B------:R-:W-:Y:S01]  /*36d0*/  BSSY B1, `(.L_x_47) ;  /* 0x0000007000017945 */ /* 0x000fe20003800000 */
[----:B--2---:R-:W-:-:S05]  /*36e0*/  @!P2 IMAD R3, R3, R17, R2 ;  /* 0x000000110303a224 */ /* 0x004fca00078e0202 */
[----:B------:R1:W-:Y:S01]  /*36f0*/  @!P2 STG.E.U8 desc[UR36][R4.64+0x8], R3 ;  /* 0x000008030400a986 */ /* 0x0003e2000c101124 */
[----:B------:R-:W-:Y:S05]  /*3700*/  @P3 BRA `(.L_x_48) ;  /* 0x00000000000c3947 */ /* 0x000fea0003800000 */
[----:B------:R-:W2:Y:S02]  /*3710*/  LDG.E.U8 R16, desc[UR36][R14.64+0x9] ;  /* 0x000009240e107981 */ /* 0x000ea4000c1e1100 */
[----:B--2---:R-:W-:-:S05]  /*3720*/  PRMT R2, R16, 0x8880, RZ ;  /* 0x0000888010027816 */ /* 0x004fca00000000ff */
[----:B------:R-:W-:-:S07]  /*3730*/  IMAD R2, R2, R18, RZ ;  /* 0x0000001202027224 */ /* 0x000fce00078e02ff */
.L_x_48:
[----:B------:R-:W-:Y:S05]  /*3740*/  BSYNC B1 ;  /* 0x0000000000017941 */ /* 0x000fea0003800000 */
.L_x_47:
[----:B-1----:R-:W2:Y:S01]  /*3750*/  LDL.LU R3, [R1+0x14] ;  /* 0x0000140001037983 */ /* 0x002ea20000300800 */
[C---:B------:R-:W-:Y:S01]  /*3760*/  ISETP.LT.OR P2, PT, R0.reuse, 0x9, !P0 ;  /* 0x000000090000780c */ /* 0x040fe20004741670 */
[----:B------:R-:W-:Y:S01]  /*3770*/  BSSY B1, `(.L_x_49) ;  /* 0x000000b000017945 */ /* 0x000fe20003800000 */
[C---:B------:R-:W-:Y:S02]  /*3780*/  ISETP.LT.OR P4, PT, R0.reuse, 0x11, !P1 ;  /* 0x000000110000780c */ /* 0x040fe40004f81670 */
[C---:B------:R-:W-:Y:S02]  /*3790*/  ISETP.LT.OR P5, PT, R0.reuse, 0x12, !P1 ;  /* 0x000000120000780c */ /* 0x040fe40004fa1670 */
[----:B------:R-:W-:Y:S01]  /*37a0*/  ISETP.LT.OR P6, PT, R0, 0x11, !P0 ;  /* 0x000000110000780c */ /* 0x000fe200047c1670 */
[----:B--2---:R-:W-:-:S05]  /*37b0*/  @!P3 IMAD R3, R3, R17, R2 ;  /* 0x000000110303b224 */ /* 0x004fca00078e0202 */
[----:B------:R1:W-:Y:S01]  /*37c0*/  @!P3 STG.E.U8 desc[UR36][R4.64+0x9], R3 ;  /* 0x000009030400b986 */ /* 0x0003e2000c101124 */
[----:B------:R-:W-:Y:S01]  /*37d0*/  ISETP.LT.OR P3, PT, R0, 0xa, !P0 ;  /* 0x0000000a0000780c */ /* 0x000fe20004761670 */
[----:B------:R-:W-:-:S12]  /*37e0*/  @P2 BRA `(.L_x_50) ;  /* 0x00000000000c2947 */ /* 0x000fd80003800000 */
[----:B------:R-:W2:Y:S02]  /*37f0*/  LDG.E.U8 R16, desc[UR36][R12.64+0x8] ;  /* 0x000008240c107981 */ /* 0x000ea4000c1e1100 */
[----:B--2---:R-:W-:-:S05]  /*3800*/  PRMT R2, R16, 0x8880, RZ ;  /* 0x0000888010027816 */ /* 0x004fca00000000ff */
[----:B------:R-:W-:-:S07]  /*3810*/  IMAD R2, R2, R18, RZ ;  /* 0x0000001202027224 */ /* 0x000fce00078e02ff */
.L_x_50:
[----:B------:R-:W-:Y:S05]  /*3820*/  BSYNC B1 ;  /* 0x0000000000017941 */ /* 0x000fea0003800000 */
.L_x_49:
[----:B-1----:R-:W2:Y:S01]  /*3830*/  LDL.LU R3, [R1+0x18] ;  /* 0x0000180001037983 */ /* 0x002ea20000300800 */
[----:B------:R-:W-:Y:S01]  /*3840*/  BSSY B1, `(.L_x_51) ;  /* 0x0000007000017945 */ /* 0x000fe20003800000 */
[----:B--2---:R-:W-:-:S05]  /*3850*/  @!P2 IMAD R3, R3, R17, R2 ;  /* 0x000000110303a224 */ /* 0x004fca00078e0202 */
[----:B------:R1:W-:Y:S01]  /*3860*/  @!P2 STG.E.U8 desc[UR36][R10.64+0x8], R3 ;  /* 0x000008030a00a986 */ /* 0x0003e2000c101124 */
[----:B------:R-:W-:Y:S05]  /*3870*/  @P3 BRA `(.L_x_52) ;  /* 0x00000000000c3947 */ /* 0x000fea0003800000 */
[----:B------:R-:W2:Y:S02]  /*3880*/  LDG.E.U8 R16, desc[UR36][R12.64+0x9] ;  /* 0x000009240c107981 */ /* 0x000ea4000c1e1100 */
[----:B--2---:R-:W-:-:S05]  /*3890*/  PRMT R2, R16, 0x8880, RZ ;  /* 0x0000888010027816 */ /* 0x004fca00000000ff */
[----:B------:R-:W-:-:S07]  /*38a0*/  IMAD R2, R2, R18, RZ ;  /* 0x0000001202027224 */ /* 0x000fce00078e02ff */
.L_x_52:
[----:B------:R-:W-:Y:S05]  /*38b0*/  BSYNC B1 ;  /* 0x0000000000017941 */ /* 0x000fea0003800000 */
.L_x_51:
        /* <DEDUP_REMOVED lines=8> */
.L_x_54:
[----:B------:R-:W-:Y:S05]  /*3940*/  BSYNC B1 ;  /* 0x0000000000017941 */ /* 0x000fea0003800000 */
.L_x_53:
        /* <DEDUP_REMOVED lines=8> */
.L_x_56:
[----:B------:R-:W-:Y:S05]  /*39d0*/  BSYNC B1 ;  /* 0x0000000000017941 */ /* 0x000fea0003800000 */
.L_x_55:
        /* <DEDUP_REMOVED lines=8> */
.L_x_58:
[----:B------:R-:W-:Y:S05]  /*3a60*/  BSYNC B1 ;  /* 0x0000000000017941 */ /* 0x000fea0003800000 */
.L_x_57:
        /* <DEDUP_REMOVED lines=13> */
.L_x_60:
[----:B------:R-:W-:Y:S05]  /*3b40*/  BSYNC B1 ;  /* 0x0000000000017941 */ /* 0x000fea0003800000 */
.L_x_59:
        /* <DEDUP_REMOVED lines=8> */
.L_x_62:
[----:B------:R-:W-:Y:S05]  /*3bd0*/  BSYNC B1 ;  /* 0x0000000000017941 */ /* 0x000fea0003800000 */
.L_x_61:
        /* <DEDUP_REMOVED lines=8> */
.L_x_64:
[----:B------:R-:W-:Y:S05]  /*3c60*/  BSYNC B1 ;  /* 0x0000000000017941 */ /* 0x000fea0003800000 */
.L_x_63:
        /* <DEDUP_REMOVED lines=8> */
.L_x_66:
[----:B------:R-:W-:Y:S05]  /*3cf0*/  BSYNC B1 ;  /* 0x0000000000017941 */ /* 0x000fea0003800000 */
.L_x_65:
        /* <DEDUP_REMOVED lines=8> */
.L_x_68:
[----:B------:R-:W-:Y:S05]  /*3d80*/  BSYNC B1 ;  /* 0x0000000000017941 */ /* 0x000fea0003800000 */
.L_x_67:
        /* <DEDUP_REMOVED lines=13> */
.L_x_70:
[----:B------:R-:W-:Y:S05]  /*3e60*/  BSYNC B1 ;  /* 0x0000000000017941 */ /* 0x000fea0003800000 */
.L_x_69:
        /* <DEDUP_REMOVED lines=8> */
.L_x_72:
[----:B------:R-:W-:Y:S05]  /*3ef0*/  BSYNC B1 ;  /* 0x0000000000017941 */ /* 0x000fea0003800000 */
.L_x_71:
        /* <DEDUP_REMOVED lines=8> */
.L_x_74:
[----:B------:R-:W-:Y:S05]  /*3f80*/  BSYNC B1 ;  /* 0x0000000000017941 */ /* 0x000fea0003800000 */
.L_x_73:
        /* <DEDUP_REMOVED lines=8> */
.L_x_76:
[----:B------:R-:W-:Y:S05]  /*4010*/  BSYNC B1 ;  /* 0x0000000000017941 */ /* 0x000fea0003800000 */
.L_x_75:
        /* <DEDUP_REMOVED lines=8> */
.L_x_78:
[----:B------:R-:W-:Y:S05]  /*40a0*/  BSYNC B1 ;  /* 0x0000000000017941 */ /* 0x000fea0003800000 */
.L_x_77:
        /* <DEDUP_REMOVED lines=13> */
.L_x_80:
[----:B------:R-:W-:Y:S05]  /*4180*/  BSYNC B1 ;  /* 0x0000000000017941 */ /* 0x000fea0003800000 */
.L_x_79:
        /* <DEDUP_REMOVED lines=8> */
.L_x_82:
[----:B------:R-:W-:Y:S05]  /*4210*/  BSYNC B1 ;  /* 0x0000000000017941 */ /* 0x000fea0003800000 */
.L_x_81:
        /* <DEDUP_REMOVED lines=8> */
.L_x_84:
[----:B------:R-:W-:Y:S05]  /*42a0*/  BSYNC B1 ;  /* 0x0000000000017941 */ /* 0x000fea0003800000 */
.L_x_83:
        /* <DEDUP_REMOVED lines=8> */
.L_x_86:
[----:B------:R-:W-:Y:S05]  /*4330*/  BSYNC B1 ;  /* 0x0000000000017941 */ /* 0x000fea0003800000 */
.L_x_85:
        /* <DEDUP_REMOVED lines=8> */
.L_x_88:
[----:B------:R-:W-:Y:S05]  /*43c0*/  BSYNC B1 ;  /* 0x0000000000017941 */ /* 0x000fea0003800000 */
.L_x_87:
        /* <DEDUP_REMOVED lines=13> */
.L_x_90:
[----:B------:R-:W-:Y:S05]  /*44a0*/  BSYNC B1 ;  /* 0x0000000000017941 */ /* 0x000fea0003800000 */
.L_x_89:
        /* <DEDUP_REMOVED lines=8> */
.L_x_92:
[----:B------:R-:W-:Y:S05]  /*4530*/  BSYNC B1 ;  /* 0x0000000000017941 */ /* 0x000fea0003800000 */
.L_x_91:
        /* <DEDUP_REMOVED lines=8> */
.L_x_94:
[----:B------:R-:W-:Y:S05]  /*45c0*/  BSYNC B1 ;  /* 0x0000000000017941 */ /* 0x000fea0003800000 */
.L_x_93:
        /* <DEDUP_REMOVED lines=8> */
.L_x_96:
[----:B------:R-:W-:Y:S05]  /*4650*/  BSYNC B1 ;  /* 0x0000000000017941 */ /* 0x000fea0003800000 */
.L_x_95:
        /* <DEDUP_REMOVED lines=8> */
.L_x_98:
[----:B------:R-:W-:Y:S05]  /*46e0*/  BSYNC B1 ;  /* 0x0000000000017941 */ /* 0x000fea0003800000 */
.L_x_97:
        /* <DEDUP_REMOVED lines=13> */
.L_x_100:
[----:B------:R-:W-:Y:S05]  /*47c0*/  BSYNC B1 ;  /* 0x0000000000017941 */ /* 0x000fea0003800000 */
.L_x_99:
        /* <DEDUP_REMOVED lines=8> */
.L_x_102:
[----:B------:R-:W-:Y:S05]  /*4850*/  BSYNC B1 ;  /* 0x0000000000017941 */ /* 0x000fea0003800000 */
.L_x_101:
        /* <DEDUP_REMOVED lines=8> */
.L_x_104:
[----:B------:R-:W-:Y:S05]  /*48e0*/  BSYNC B1 ;  /* 0x0000000000017941 */ /* 0x000fea0003800000 */
.L_x_103:
        /* <DEDUP_REMOVED lines=8> */
.L_x_106:
[----:B------:R-:W-:Y:S05]  /*4970*/  BSYNC B1 ;  /* 0x0000000000017941 */ /* 0x000fea0003800000 */
.L_x_105:
        /* <DEDUP_REMOVED lines=8> */
.L_x_108:
[----:B------:R-:W-:Y:S05]  /*4a00*/  BSYNC B1 ;  /* 0x0000000000017941 */ /* 0x000fea0003800000 */
.L_x_107:
        /* <DEDUP_REMOVED lines=13> */
.L_x_110:
[----:B------:R-:W-:Y:S05]  /*4ae0*/  BSYNC B1 ;  /* 0x0000000000017941 */ /* 0x000fea0003800000 */
.L_x_109:
        /* <DEDUP_REMOVED lines=8> */
.L_x_112:
[----:B------:R-:W-:Y:S05]  /*4b70*/  BSYNC B1 ;  /* 0x0000000000017941 */ /* 0x000fea0003800000 */
.L_x_111:
        /* <DEDUP_REMOVED lines=8> */
.L_x_114:
[----:B------:R-:W-:Y:S05]  /*4c00*/  BSYNC B1 ;  /* 0x0000000000017941 */ /* 0x000fea0003800000 */
.L_x_113:
        /* <DEDUP_REMOVED lines=8> */
.L_x_116:
[----:B------:R-:W-:Y:S05]  /*4c90*/  BSYNC B1 ;  /* 0x0000000000017941 */ /* 0x000fea0003800000 */
.L_x_115:
        /* <DEDUP_REMOVED lines=8> */
.L_x_118:
[----:B------:R-:W-:Y:S05]  /*4d20*/  BSYNC B1 ;  /* 0x0000000000017941 */ /* 0x000fea0003800000 */
.L_x_117:
        /* <DEDUP_REMOVED lines=13> */
.L_x_120:
[----:B------:R-:W-:Y:S05]  /*4e00*/  BSYNC B1 ;  /* 0x0000000000017941 */ /* 0x000fea0003800000 */
.L_x_119:
        /* <DEDUP_REMOVED lines=8> */
.L_x_122:
[----:B------:R-:W-:Y:S05]  /*4e90*/  BSYNC B1 ;  /* 0x0000000000017941 */ /* 0x000fea0003800000 */
.L_x_121:
        /* <DEDUP_REMOVED lines=8> */
.L_x_124:
[----:B------:R-:W-:Y:S05]  /*4f20*/  BSYNC B1 ;  /* 0x0000000000017941 */ /* 0x000fea0003800000 */
.L_x_123:
        /* <DEDUP_REMOVED lines=8> */
.L_x_126:
[----:B------:R-:W-:Y:S05]  /*4fb0*/  BSYNC B1 ;  /* 0x0000000000017941 */ /* 0x000fea0003800000 */
.L_x_125:
        /* <DEDUP_REMOVED lines=8> */
.L_x_128:
[----:B------:R-:W-:Y:S05]  /*5040*/  BSYNC B1 ;  /* 0x0000000000017941 */ /* 0x000fea0003800000 */
.L_x_127:
        /* <DEDUP_REMOVED lines=13> */
.L_x_130:
[----:B------:R-:W-:Y:S05]  /*5120*/  BSYNC B1 ;  /* 0x0000000000017941 */ /* 0x000fea0003800000 */
.L_x_129:
        /* <DEDUP_REMOVED lines=8> */
.L_x_132:
[----:B------:R-:W-:Y:S05]  /*51b0*/  BSYNC B1 ;  /* 0x0000000000017941 */ /* 0x000fea0003800000 */
.L_x_131:
        /* <DEDUP_REMOVED lines=8> */
.L_x_134:
[----:B------:R-:W-:Y:S05]  /*5240*/  BSYNC B1 ;  /* 0x0000000000017941 */ /* 0x000fea0003800000 */
.L_x_133:
        /* <DEDUP_REMOVED lines=8> */
.L_x_136:
[----:B------:R-:W-:Y:S05]  /*52d0*/  BSYNC B1 ;  /* 0x0000000000017941 */ /* 0x000fea0003800000 */
.L_x_135:
        /* <DEDUP_REMOVED lines=8> */
.L_x_138:
[----:B------:R-:W-:Y:S05]  /*5360*/  BSYNC B1 ;  /* 0x0000000000017941 */ /* 0x000fea0003800000 */
.L_x_137:
        /* <DEDUP_REMOVED lines=13> */
.L_x_140:
[----:B------:R-:W-:Y:S05]  /*5440*/  BSYNC B1 ;  /* 0x0000000000017941 */ /* 0x000fea0003800000 */
.L_x_139:
        /* <DEDUP_REMOVED lines=8> */
.L_x_142:
[----:B------:R-:W-:Y:S05]  /*54d0*/  BSYNC B1 ;  /* 0x0000000000017941 */ /* 0x000fea0003800000 */
.L_x_141:
[----:B-1----:R-:W2:Y:S01]  /*54e0*/  LDL.LU R3, [R1+0xd0] ;  /* 0x0000d00001037983 */ /* 0x002ea20000300800 */
[----:B------:R-:W-:Y:S01]  /*54f0*/  BSSY B1, `(.L_x_143) ;  /* 0x0000007000017945 */ /* 0x000fe20003800000 */
[----:B--2---:R-:W-:-:S05]  /*5500*/  @!P3 IMAD R3, R3, R17, R2 ;  /* 0x000000110303b224 */ /* 0x004fca00078e0202 */
[----:B------:R1:W-:Y:S01]  /*5510*/  @!P3 STG.E.U8 desc[UR36][R4.64+0x68], R3 ;  /* 0x000068030400b986 */ /* 0x0003e2000c101124 */
[----:B------:R-:W-:Y:S05]  /*5520*/  @P5 BRA `(.L_x_144) ;  /* 0x00000000000c5947 */ /* 0x000fea0003800000 */
[----:B------:R-:W1:Y:S02]  /*5530*/  LDG.E.U8 R16, desc[UR36][R14.64+0x69] ;  /* 0x000069240e107981 */ /* 0x000e64000c1e1100 */
[----:B-1----:R-:W-:-:S05]  /*5540*/  PRMT R3, R16, 0x8880, RZ ;  /* 0x0000888010037816 */ /* 0x002fca00000000ff */
[----:B------:R-:W-:-:S07]  /*5550*/  IMAD R2, R3, R18, RZ ;  /* 0x0000001203027224 */ /* 0x000fce00078e02ff */
.L_x_144:
[----:B------:R-:W-:Y:S05]  /*5560*/  BSYNC B1 ;  /* 0x0000000000017941 */ /* 0x000fea0003800000 */
.L_x_143:
        /* <DEDUP_REMOVED lines=8> */
.L_x_146:
[----:B------:R-:W-:Y:S05]  /*55f0*/  BSYNC B1 ;  /* 0x0000000000017941 */ /* 0x000fea0003800000 */
.L_x_145:
        /* <DEDUP_REMOVED lines=8> */
.L_x_148:
[----:B------:R-:W-:Y:S05]  /*5680*/  BSYNC B1 ;  /* 0x0000000000017941 */ /* 0x000fea0003800000 */
.L_x_147:
        /* <DEDUP_REMOVED lines=10> */
[----:B------:R-:W1:Y:S02]  /*5730*/  LDG.E.U8 R16, desc[UR36][R14.64+0x70] ;  /* 0x000070240e107981 */ /* 0x000e64000c1e1100 */
[----:B-1----:R-:W-:-:S05]  /*5740*/  PRMT R3, R16, 0x8880, RZ ;  /* 0x0000888010037816 */ /* 0x002fca00000000ff */
[----:B------:R-:W-:-:S07]  /*5750*/  IMAD R2, R3, R18, RZ ;  /* 0x0000001203027224 */ /* 0x000fce00078e02ff */
.L_x_150:
[----:B------:R-:W-:Y:S05]  /*5760*/  BSYNC B1 ;  /* 0x0000000000017941 */ /* 0x000fea0003800000 */
.L_x_149:
        /* <DEDUP_REMOVED lines=8> */
.L_x_152:
[----:B------:R-:W-:Y:S05]  /*57f0*/  BSYNC B1 ;  /* 0x0000000000017941 */ /* 0x000fea0003800000 */
.L_x_151:
        /* <DEDUP_REMOVED lines=8> */
.L_x_154:
[----:B------:R-:W-:Y:S05]  /*5880*/  BSYNC B1 ;  /* 0x0000000000017941 */ /* 0x000fea0003800000 */
.L_x_153:
        /* <DEDUP_REMOVED lines=8> */
.L_x_156:
[----:B------:R-:W-:Y:S05]  /*5910*/  BSYNC B1 ;  /* 0x0000000000017941 */ /* 0x000fea0003800000 */
.L_x_155:
        /* <DEDUP_REMOVED lines=8> */
.L_x_158:
[----:B------:R-:W-:Y:S05]  /*59a0*/  BSYNC B1 ;  /* 0x0000000000017941 */ /* 0x000fea0003800000 */
.L_x_157:
        /* <DEDUP_REMOVED lines=13> */
.L_x_160:
[----:B------:R-:W-:Y:S05]  /*5a80*/  BSYNC B1 ;  /* 0x0000000000017941 */ /* 0x000fea0003800000 */
.L_x_159:
        /* <DEDUP_REMOVED lines=8> */
.L_x_162:
[----:B------:R-:W-:Y:S05]  /*5b10*/  BSYNC B1 ;  /* 0x0000000000017941 */ /* 0x000fea0003800000 */
.L_x_161:
        /* <DEDUP_REMOVED lines=8> */
.L_x_164:
[----:B------:R-:W-:Y:S05]  /*5ba0*/  BSYNC B1 ;  /* 0x0000000000017941 */ /* 0x000fea0003800000 */
.L_x_163:
        /* <DEDUP_REMOVED lines=8> */
.L_x_166:
[----:B------:R-:W-:Y:S05]  /*5c30*/  BSYNC B1 ;  /* 0x0000000000017941 */ /* 0x000fea0003800000 */
.L_x_165:
        /* <DEDUP_REMOVED lines=8> */
.L_x_168:
[----:B------:R-:W-:Y:S05]  /*5cc0*/  BSYNC B1 ;  /* 0x0000000000017941 */ /* 0x000fea0003800000 */
.L_x_167:
        /* <DEDUP_REMOVED lines=13> */
.L_x_170:
[----:B------:R-:W-:Y:S05]  /*5da0*/  BSYNC B1 ;  /* 0x0000000000017941 */ /* 0x000fea0003800000 */
.L_x_169:
        /* <DEDUP_REMOVED lines=8> */
.L_x_172:
[----:B------:R-:W-:Y:S05]  /*5e30*/  BSYNC B1 ;  /* 0x0000000000017941 */ /* 0x000fea0003800000 */
.L_x_171:
        /* <DEDUP_REMOVED lines=8> */
.L_x_174:
[----:B------:R-:W-:Y:S05]  /*5ec0*/  BSYNC B1 ;  /* 0x0000000000017941 */ /* 0x000fea0003800000 */
.L_x_173:
        /* <DEDUP_REMOVED lines=8> */
.L_x_176:
[----:B------:R-:W-:Y:S05]  /*5f50*/  BSYNC B1 ;  /* 0x0000000000017941 */ /* 0x000fea0003800000 */
.L_x_175:
        /* <DEDUP_REMOVED lines=8> */
.L_x_178:
[----:B------:R-:W-:Y:S05]  /*5fe0*/  BSYNC B1 ;  /* 0x0000000000017941 */ /* 0x000fea0003800000 */
.L_x_177:
        /* <DEDUP_REMOVED lines=13> */
.L_x_180:
[----:B------:R-:W-:Y:S05]  /*60c0*/  BSYNC B1 ;  /* 0x0000000000017941 */ /* 0x000fea0003800000 */
.L_x_179:
        /* <DEDUP_REMOVED lines=8> */
.L_x_182:
[----:B------:R-:W-:Y:S05]  /*6150*/  BSYNC B1 ;  /* 0x0000000000017941 */ /* 0x000fea0003800000 */
.L_x_181:
        /* <DEDUP_REMOVED lines=8> */
.L_x_184:
[----:B------:R-:W-:Y:S05]  /*61e0*/  BSYNC B1 ;  /* 0x0000000000017941 */ /* 0x000fea0003800000 */
.L_x_183:
        /* <DEDUP_REMOVED lines=8> */
.L_x_186:
[----:B------:R-:W-:Y:S05]  /*6270*/  BSYNC B1 ;  /* 0x0000000000017941 */ /* 0x000fea0003800000 */
.L_x_185:
        /* <DEDUP_REMOVED lines=8> */
.L_x_188:
[----:B------:R-:W-:Y:S05]  /*6300*/  BSYNC B1 ;  /* 0x0000000000017941 */ /* 0x000fea0003800000 */
.L_x_187:
        /* <DEDUP_REMOVED lines=13> */
.L_x_190:
[----:B------:R-:W-:Y:S05]  /*63e0*/  BSYNC B1 ;  /* 0x0000000000017941 */ /* 0x000fea0003800000 */
.L_x_189:
        /* <DEDUP_REMOVED lines=8> */
.L_x_192:
[----:B------:R-:W-:Y:S05]  /*6470*/  BSYNC B1 ;  /* 0x0000000000017941 */ /* 0x000fea0003800000 */
.L_x_191:
        /* <DEDUP_REMOVED lines=8> */
.L_x_194:
[----:B------:R-:W-:Y:S05]  /*6500*/  BSYNC B1 ;  /* 0x0000000000017941 */ /* 0x000fea0003800000 */
.L_x_193:
        /* <DEDUP_REMOVED lines=8> */
.L_x_196:
[----:B------:R-:W-:Y:S05]  /*6590*/  BSYNC B1 ;  /* 0x0000000000017941 */ /* 0x000fea0003800000 */
.L_x_195:
        /* <DEDUP_REMOVED lines=8> */
.L_x_198:
[----:B------:R-:W-:Y:S05]  /*6620*/  BSYNC B1 ;  /* 0x0000000000017941 */ /* 0x000fea0003800000 */
.L_x_197:
        /* <DEDUP_REMOVED lines=13> */
.L_x_200:
[----:B------:R-:W-:Y:S05]  /*6700*/  BSYNC B1 ;  /* 0x0000000000017941 */ /* 0x000fea0003800000 */
.L_x_199:
        /* <DEDUP_REMOVED lines=8> */
.L_x_202:
[----:B------:R-:W-:Y:S05]  /*6790*/  BSYNC B1 ;  /* 0x0000000000017941 */ /* 0x000fea0003800000 */
.L_x_201:
        /* <DEDUP_REMOVED lines=8> */
.L_x_204:
[----:B------:R-:W-:Y:S05]  /*6820*/  BSYNC B1 ;  /* 0x0000000000017941 */ /* 0x000fea0003800000 */
.L_x_203:
        /* <DEDUP_REMOVED lines=8> */
.L_x_206:
[----:B------:R-:W-:Y:S05]  /*68b0*/  BSYNC B1 ;  /* 0x0000000000017941 */ /* 0x000fea0003800000 */
.L_x_205:
        /* <DEDUP_REMOVED lines=8> */
.L_x_208:
[----:B------:R-:W-:Y:S05]  /*6940*/  BSYNC B1 ;  /* 0x0000000000017941 */ /* 0x000fea0003800000 */
.L_x_207:
        /* <DEDUP_REMOVED lines=13> */
.L_x_210:
[----:B------:R-:W-:Y:S05]  /*6a20*/  BSYNC B1 ;  /* 0x0000000000017941 */ /* 0x000fea0003800000 */
.L_x_209:
        /* <DEDUP_REMOVED lines=8> */
.L_x_212:
[----:B------:R-:W-:Y:S05]  /*6ab0*/  BSYNC B1 ;  /* 0x0000000000017941 */ /* 0x000fea0003800000 */
.L_x_211:
        /* <DEDUP_REMOVED lines=8> */
.L_x_214:
[----:B------:R-:W-:Y:S05]  /*6b40*/  BSYNC B1 ;  /* 0x0000000000017941 */ /* 0x000fea0003800000 */
.L_x_213:
        /* <DEDUP_REMOVED lines=8> */
.L_x_216:
[----:B------:R-:W-:Y:S05]  /*6bd0*/  BSYNC B1 ;  /* 0x0000000000017941 */ /* 0x000fea0003800000 */
.L_x_215:
        /* <DEDUP_REMOVED lines=8> */
.L_x_218:
[----:B------:R-:W-:Y:S05]  /*6c60*/  BSYNC B1 ;  /* 0x0000000000017941 */ /* 0x000fea0003800000 */
.L_x_217:
        /* <DEDUP_REMOVED lines=13> */
.L_x_220:
[----:B------:R-:W-:Y:S05]  /*6d40*/  BSYNC B1 ;  /* 0x0000000000017941 */ /* 0x000fea0003800000 */
.L_x_219:
        /* <DEDUP_REMOVED lines=8> */
.L_x_222:
[----:B------:R-:W-:Y:S05]  /*6dd0*/  BSYNC B1 ;  /* 0x0000000000017941 */ /* 0x000fea0003800000 */
.L_x_221:
        /* <DEDUP_REMOVED lines=8> */
.L_x_224:
[----:B------:R-:W-:Y:S05]  /*6e60*/  BSYNC B1 ;  /* 0x0000000000017941 */ /* 0x000fea0003800000 */
.L_x_223:
        /* <DEDUP_REMOVED lines=8> */
.L_x_226:
[----:B------:R-:W-:Y:S05]  /*6ef0*/  BSYNC B1 ;  /* 0x0000000000017941 */ /* 0x000fea0003800000 */
.L_x_225:
        /* <DEDUP_REMOVED lines=8> */
.L_x_228:
[----:B------:R-:W-:Y:S05]  /*6f80*/  BSYNC B1 ;  /* 0x0000000000017941 */ /* 0x000fea0003800000 */
.L_x_227:
        /* <DEDUP_REMOVED lines=13> */
.L_x_230:
[----:B------:R-:W-:Y:S05]  /*7060*/  BSYNC B1 ;  /* 0x0000000000017941 */ /* 0x000fea0003800000 */
.L_x_229:
        /* <DEDUP_REMOVED lines=8> */
.L_x_232:
[----:B------:R-:W-:Y:S05]  /*70f0*/  BSYNC B1 ;  /* 0x0000000000017941 */ /* 0x000fea0003800000 */
.L_x_231:
        /* <DEDUP_REMOVED lines=8> */
.L_x_234:
[----:B------:R-:W-:Y:S05]  /*7180*/  BSYNC B1 ;  /* 0x0000000000017941 */ /* 0x000fea0003800000 */
.L_x_233:
        /* <DEDUP_REMOVED lines=8> */
.L_x_236:
[----:B------:R-:W-:Y:S05]  /*7210*/  BSYNC B1 ;  /* 0x0000000000017941 */ /* 0x000fea0003800000 */
.L_x_235:
        /* <DEDUP_REMOVED lines=8> */
.L_x_238:
[----:B------:R-:W-:Y:S05]  /*72a0*/  BSYNC B1 ;  /* 0x0000000000017941 */ /* 0x000fea0003800000 */
.L_x_237:
        /* <DEDUP_REMOVED lines=13> */
.L_x_240:
[----:B------:R-:W-:Y:S05]  /*7380*/  BSYNC B1 ;  /* 0x0000000000017941 */ /* 0x000fea0003800000 */
.L_x_239:
        /* <DEDUP_REMOVED lines=8> */
.L_x_242:
[----:B------:R-:W-:Y:S05]  /*7410*/  BSYNC B1 ;  /* 0x0000000000017941 */ /* 0x000fea0003800000 */
.L_x_241:
        /* <DEDUP_REMOVED lines=8> */
.L_x_244:
[----:B------:R-:W-:Y:S05]  /*74a0*/  BSYNC B1 ;  /* 0x0000000000017941 */ /* 0x000fea0003800000 */
.L_x_243:
        /* <DEDUP_REMOVED lines=8> */
.L_x_246:
[----:B------:R-:W-:Y:S05]  /*7530*/  BSYNC B1 ;  /* 0x0000000000017941 */ /* 0x000fea0003800000 */
.L_x_245:
        /* <DEDUP_REMOVED lines=8> */
.L_x_248:
[----:B------:R-:W-:Y:S05]  /*75c0*/  BSYNC B1 ;  /* 0x0000000000017941 */ /* 0x000fea0003800000 */
.L_x_247:
        /* <DEDUP_REMOVED lines=13> */
.L_x_250:
[----:B------:R-:W-:Y:S05]  /*76a0*/  BSYNC B1 ;  /* 0x0000000000017941 */ /* 0x000fea0003800000 */
.L_x_249:
        /* <DEDUP_REMOVED lines=8> */
.L_x_252:
[----:B------:R-:W-:Y:S05]  /*7730*/  BSYNC B1 ;  /* 0x0000000000017941 */ /* 0x000fea0003800000 */
.L_x_251:
        /* <DEDUP_REMOVED lines=8> */
.L_x_254:
[----:B------:R-:W-:Y:S05]  /*77c0*/  BSYNC B1 ;  /* 0x0000000000017941 */ /* 0x000fea0003800000 */
.L_x_253:
        /* <DEDUP_REMOVED lines=8> */
.L_x_256:
[----:B------:R-:W-:Y:S05]  /*7850*/  BSYNC B1 ;  /* 0x0000000000017941 */ /* 0x000fea0003800000 */
.L_x_255:
        /* <DEDUP_REMOVED lines=8> */
.L_x_258:
[----:B------:R-:W-:Y:S05]  /*78e0*/  BSYNC B1 ;  /* 0x0000000000017941 */ /* 0x000fea0003800000 */
.L_x_257:
        /* <DEDUP_REMOVED lines=13> */
.L_x_260:
[----:B------:R-:W-:Y:S05]  /*79c0*/  BSYNC B1 ;  /* 0x0000000000017941 */ /* 0x000fea0003800000 */
.L_x_259:
        /* <DEDUP_REMOVED lines=8> */
.L_x_262:
[----:B------:R-:W-:Y:S05]  /*7a50*/  BSYNC B1 ;  /* 0x0000000000017941 */ /* 0x000fea0003800000 */
.L_x_261:
        /* <DEDUP_REMOVED lines=8> */
.L_x_264:
[----:B------:R-:W-:Y:S05]  /*7ae0*/  BSYNC B1 ;  /* 0x0000000000017941 */ /* 0x000fea0003800000 */
.L_x_263:
        /* <DEDUP_REMOVED lines=8> */
.L_x_266:
[----:B------:R-:W-:Y:S05]  /*7b70*/  BSYNC B1 ;  /* 0x0000000000017941 */ /* 0x000fea0003800000 */
.L_x_265:
        /* <DEDUP_REMOVED lines=8> */
.L_x_268:
[----:B------:R-:W-:Y:S05]  /*7c00*/  BSYNC B1 ;  /* 0x0000000000017941 */ /* 0x000fea0003800000 */
.L_x_267:
        /* <DEDUP_REMOVED lines=13> */
.L_x_270:
[----:B------:R-:W-:Y:S05]  /*7ce0*/  BSYNC B1 ;  /* 0x0000000000017941 */ /* 0x000fea0003800000 */
.L_x_269:
        /* <DEDUP_REMOVED lines=8> */
.L_x_272:
[----:B------:R-:W-:Y:S05]  /*7d70*/  BSYNC B1 ;  /* 0x0000000000017941 */ /* 0x000fea0003800000 */
.L_x_271:
        /* <DEDUP_REMOVED lines=8> */
.L_x_274:
[----:B------:R-:W-:Y:S05]  /*7e00*/  BSYNC B1 ;  /* 0x0000000000017941 */ /* 0x000fea0003800000 */
.L_x_273:
        /* <DEDUP_REMOVED lines=8> */
.L_x_276:
[----:B------:R-:W-:Y:S05]  /*7e90*/  BSYNC B1 ;  /* 0x0000000000017941 */ /* 0x000fea0003800000 */
.L_x_275:
        /* <DEDUP_REMOVED lines=8> */
.L_x_278:
[----:B------:R-:W-:Y:S05]  /*7f20*/  BSYNC B1 ;  /* 0x0000000000017941 */ /* 0x000fea0003800000 */
.L_x_277:
[----:B-1----:R-:W2:Y:S01]  /*7f30*/  LDL.LU R3, [R1+0x1e0] ;  /* 0x0001e00001037983 */ /* 0x002ea20000300800 */
[C---:B------:R-:W-:Y:S01]  /*7f40*/  ISETP.LT.OR P2, PT, R0.reuse, 0xf2, !P1 ;  /* 0x000000f20000780c */ /* 0x040fe20004f41670 */
[----:B------:R-:W-:Y:S01]  /*7f50*/  BSSY B1, `(.L_x_279) ;  /* 0x000000c000017945 */ /* 0x000fe20003800000 */
[----:B------:R-:W-:Y:S02]  /*7f60*/  ISETP.LT.OR P6, PT, R0, 0xf9, !P1 ;  /* 0x000000f90000780c */ /* 0x000fe40004fc1670 */
[----:B------:R-:W-:Y:S02]  /*7f70*/  IADD3 R163, P3, R160, 0x80, RZ ;  /* 0x00000080a0a37810 */ /* 0x000fe40007f7e0ff */
        /* <DEDUP_REMOVED lines=9> */
.L_x_280:
[----:B------:R-:W-:Y:S05]  /*8010*/  BSYNC B1 ;  /* 0x0000000000017941 */ /* 0x000fea0003800000 */
.L_x_279:
        /* <DEDUP_REMOVED lines=8> */
.L_x_282:
[----:B------:R-:W-:Y:S05]  /*80a0*/  BSYNC B1 ;  /* 0x0000000000017941 */ /* 0x000fea0003800000 */
.L_x_281:
        /* <DEDUP_REMOVED lines=8> */
.L_x_284:
[----:B------:R-:W-:Y:S05]  /*8130*/  BSYNC B1 ;  /* 0x0000000000017941 */ /* 0x000fea0003800000 */
.L_x_283:
        /* <DEDUP_REMOVED lines=8> */
.L_x_286:
[----:B------:R-:W-:Y:S05]  /*81c0*/  BSYNC B1 ;  /* 0x0000000000017941 */ /* 0x000fea0003800000 */
.L_x_285:
[----:B-1----:R-:W2:Y:S01]  /*81d0*/  LDL.LU R3, [R1+0x1f0] ;  /* 0x0001f00001037983 */ /* 0x002ea20000300800 */
[----:B------:R-:W-:Y:S01]  /*81e0*/  BSSY B1, `(.L_x_287) ;  /* 0x0000008000017945 */ /* 0x000fe20003800000 */
[----:B------:R-:W-:-:S04]  /*81f0*/  IMAD.WIDE.U32 R160, R163, R20, R158 ;  /* 0x00000014a3a07225 */ /* 0x000fc800078e009e */
[----:B--2---:R-:W-:-:S05]  /*8200*/  @!P6 IMAD R3, R3, R17, R2 ;  /* 0x000000110303e224 */ /* 0x004fca00078e0202 */
[----:B------:R1:W-:Y:S01]  /*8210*/  @!P6 STG.E.U8 desc[UR36][R4.64+0xf8], R3 ;  /* 0x0000f8030400e986 */ /* 0x0003e2000c101124 */
[----:B------:R-:W-:Y:S05]  /*8220*/  @P1 BRA `(.L_x_288) ;  /* 0x00000000000c1947 */ /* 0x000fea0003800000 */
[----:B------:R-:W1:Y:S02]  /*8230*/  LDG.E.U8 R16, desc[UR36][R14.64+0xf9] ;  /* 0x0000f9240e107981 */ /* 0x000e64000c1e1100 */
[----:B-1----:R-:W-:-:S05]  /*8240*/  PRMT R3, R16, 0x8880, RZ ;  /* 0x0000888010037816 */ /* 0x002fca00000000ff */
[----:B------:R-:W-:-:S07]  /*8250*/  IMAD R2, R3, R18, RZ ;  /* 0x0000001203027224 */ /* 0x000fce00078e02ff */
.L_x_288:
[----:B------:R-:W-:Y:S05]  /*8260*/  BSYNC B1 ;  /* 0x0000000000017941 */ /* 0x000fea0003800000 */
.L_x_287:
[----:B-1----:R-:W2:Y:S01]  /*8270*/  LDL.LU R3, [R1+0x1f4] ;  /* 0x0001f40001037983 */ /* 0x002ea20000300800 */
[----:B------:R-:W-:Y:S01]  /*8280*/  IMAD.WIDE.U32 R158, R163, R20, R152 ;  /* 0x00000014a39e7225 */ /* 0x000fe200078e0098 */
[----:B------:R-:W-:Y:S01]  /*8290*/  ISETP.GE.AND P2, PT, R154, 0x81, PT ;  /* 0x000000819a00780c */ /* 0x000fe20003f46270 */
[----:B------:R-:W-:Y:S01]  /*82a0*/  BSSY B1, `(.L_x_289) ;  /* 0x000000e000017945 */ /* 0x000fe20003800000 */
[-C--:B------:R-:W-:Y:S01]  /*82b0*/  IADD3 R156, P5, P4, R156, R22.reuse, R160 ;  /* 0x000000169c9c7210 */ /* 0x080fe20007cbe0a0 */
[----:B0-----:R-:W-:Y:S01]  /*82c0*/  IMAD.X R15, RZ, RZ, UR9, P3 ;  /* 0x00000009ff0f7e24 */ /* 0x001fe200098e06ff */
[----:B------:R-:W-:Y:S02]  /*82d0*/  ISETP.LT.OR P6, PT, R0, 0x1, !P2 ;  /* 0x000000010000780c */ /* 0x000fe400057c1670 */
[----:B------:R-:W-:Y:S01]  /*82e0*/  IADD3 R14, P3, R158, R22, RZ ;  /* 0x000000169e0e7210 */ /* 0x000fe20007f7e0ff */
[----:B------:R-:W-:Y:S02]  /*82f0*/  IMAD R20, R15, R20, RZ ;  /* 0x000000140f147224 */ /* 0x000fe400078e02ff */
[----:B--2---:R-:W-:-:S05]  /*8300*/  @!P1 IMAD R3, R3, R17, R2 ;  /* 0x0000001103039224 */ /* 0x004fca00078e0202 */
[----:B------:R0:W-:Y:S01]  /*8310*/  @!P1 STG.E.U8 desc[UR36][R4.64+0xf9], R3 ;  /* 0x0000f90304009986 */ /* 0x0001e2000c101124 */
[C---:B------:R-:W-:Y:S02]  /*8320*/  ISETP.LT.OR P1, PT, R0.reuse, 0xf9, !P0 ;  /* 0x000000f90000780c */ /* 0x040fe40004721670 */
[----:B------:R-:W-:-:S11]  /*8330*/  ISETP.LT.OR P0, PT, R0, 0xfa, !P0 ;  /* 0x000000fa0000780c */ /* 0x000fd60004701670 */
[----:B0-----:R-:W-:Y:S05]  /*8340*/  @P1 BRA `(.L_x_290) ;  /* 0x00000000000c1947 */ /* 0x001fea0003800000 */
[----:B------:R-:W2:Y:S02]  /*8350*/  LDG.E.U8 R16, desc[UR36][R12.64+0xf8] ;  /* 0x0000f8240c107981 */ /* 0x000ea4000c1e1100 */
[----:B--2---:R-:W-:-:S05]  /*8360*/  PRMT R3, R16, 0x8880, RZ ;  /* 0x0000888010037816 */ /* 0x004fca00000000ff */
[----:B------:R-:W-:-:S07]  /*8370*/  IMAD R2, R3, R18, RZ ;  /* 0x0000001203027224 */ /* 0x000fce00078e02ff */
.L_x_290:
[----:B------:R-:W-:Y:S05]  /*8380*/  BSYNC B1 ;  /* 0x0000000000017941 */ /* 0x000fea0003800000 */
.L_x_289:
[----:B------:R-:W2:Y:S01]  /*8390*/  LDL.LU R3, [R1+0x1f8] ;  /* 0x0001f80001037983 */ /* 0x000ea20000300800 */
[----:B------:R-:W-:Y:S01]  /*83a0*/  BSSY B1, `(.L_x_291) ;  /* 0x0000008000017945 */ /* 0x000fe20003800000 */
[----:B------:R-:W-:Y:S02]  /*83b0*/  IMAD R21, R163, R21, R20 ;  /* 0x00000015a3157224 */ /* 0x000fe400078e0214 */
[----:B--2---:R-:W-:-:S05]  /*83c0*/  @!P1 IMAD R3, R3, R17, R2 ;  /* 0x0000001103039224 */ /* 0x004fca00078e0202 */
[----:B------:R0:W-:Y:S01]  /*83d0*/  @!P1 STG.E.U8 desc[UR36][R10.64+0xf8], R3 ;  /* 0x0000f8030a009986 */ /* 0x0001e2000c101124 */
[----:B------:R-:W-:Y:S05]  /*83e0*/  @P0 BRA `(.L_x_292) ;  /* 0x00000000000c0947 */ /* 0x000fea0003800000 */
[----:B------:R-:W0:Y:S02]  /*83f0*/  LDG.E.U8 R16, desc[UR36][R12.64+0xf9] ;  /* 0x0000f9240c107981 */ /* 0x000e24000c1e1100 */
[----:B0-----:R-:W-:-:S05]  /*8400*/  PRMT R3, R16, 0x8880, RZ ;  /* 0x0000888010037816 */ /* 0x001fca00000000ff */
[----:B------:R-:W-:-:S07]  /*8410*/  IMAD R2, R3, R18, RZ ;  /* 0x0000001203027224 */ /* 0x000fce00078e02ff */
.L_x_292:
[----:B------:R-:W-:Y:S05]  /*8420*/  BSYNC B1 ;  /* 0x0000000000017941 */ /* 0x000fea0003800000 */
.L_x_291:
[----:B0-----:R-:W2:Y:S01]  /*8430*/  LDL.LU R3, [R1+0x1fc] ;  /* 0x0001fc0001037983 */ /* 0x001ea20000300800 */
[----:B------:R-:W-:Y:S01]  /*8440*/  BSSY B1, `(.L_x_293) ;  /* 0x0000009000017945 */ /* 0x000fe20003800000 */
[----:B------:R-:W-:Y:S01]  /*8450*/  IADD3.X R15, R23, R159, R21, P3, !PT ;  /* 0x0000009f170f7210 */ /* 0x000fe20001ffe415 */
[----:B------:R-:W-:Y:S02]  /*8460*/  IMAD.IADD R160, R21, 0x1, R161 ;  /* 0x0000000115a07824 */ /* 0x000fe400078e02a1 */
[----:B--2---:R-:W-:-:S05]  /*8470*/  @!P0 IMAD R3, R3, R17, R2 ;  /* 0x0000001103038224 */ /* 0x004fca00078e0202 */
[----:B------:R0:W-:Y:S01]  /*8480*/  @!P0 STG.E.U8 desc[UR36][R10.64+0xf9], R3 ;  /* 0x0000f9030a008986 */ /* 0x0001e2000c101124 */
[----:B------:R-:W-:Y:S05]  /*8490*/  @P6 BRA `(.L_x_294) ;  /* 0x00000000000c6947 */ /* 0x000fea0003800000 */
[----:B------:R-:W0:Y:S02]  /*84a0*/  LDG.E.U8 R16, desc[UR36][R14.64] ;  /* 0x000000240e107981 */ /* 0x000e24000c1e1100 */
[----:B0-----:R-:W-:-:S05]  /*84b0*/  PRMT R3, R16, 0x8880, RZ ;  /* 0x0000888010037816 */ /* 0x001fca00000000ff */
[----:B------:R-:W-:-:S07]  /*84c0*/  IMAD R2, R3, R18, RZ ;  /* 0x0000001203027224 */ /* 0x000fce00078e02ff */
.L_x_294:
[----:B------:R-:W-:Y:S05]  /*84d0*/  BSYNC B1 ;  /* 0x0000000000017941 */ /* 0x000fea0003800000 */
.L_x_293:
[----:B------:R-:W-:Y:S01]  /*84e0*/  ISETP.LT.OR P3, PT, R0, 0x2, !P2 ;  /* 0x000000020000780c */ /* 0x000fe20005761670 */
[----:B0-----:R-:W-:Y:S01]  /*84f0*/  @!P6 IMAD R3, R24, R17, R2 ;  /* 0x000000111803e224 */ /* 0x001fe200078e0202 */
[----:B------:R-:W-:Y:S01]  /*8500*/  ISETP.GE.AND P0, PT, R154, 0x89, PT ;  /* 0x000000899a00780c */ /* 0x000fe20003f06270 */
[----:B------:R-:W-:Y:S01]  /*8510*/  BSSY B1, `(.L_x_295) ;  /* 0x000000b000017945 */ /* 0x000fe20003800000 */
[----:B------:R-:W-:Y:S02]  /*8520*/  IADD3.X R157, R153, R23, R160, P5, P4 ;  /* 0x00000017999d7210 */ /* 0x000fe40002fe84a0 */
[----:B------:R0:W-:Y:S01]  /*8530*/  @!P6 STG.E.U8 desc[UR36][R6.64], R3 ;  /* 0x000000030600e986 */ /* 0x0001e2000c101124 */
[C---:B------:R-:W-:Y:S02]  /*8540*/  ISETP.LT.OR P4, PT, R0.reuse, 0x1, !P0 ;  /* 0x000000010000780c */ /* 0x040fe40004781670 */
[C---:B------:R-:W-:Y:S02]  /*8550*/  ISETP.LT.OR P5, PT, R0.reuse, 0x2, !P0 ;  /* 0x000000020000780c */ /* 0x040fe400047a1670 */
[----:B------:R-:W-:-:S02]  /*8560*/  ISETP.LT.OR P6, PT, R0, 0x9, !P2 ;  /* 0x000000090000780c */ /* 0x000fc400057c1670 */
[----:B------:R-:W-:Y:S01]  /*8570*/  ISETP.LT.OR P1, PT, R0, 0xa, !P2 ;  /* 0x0000000a0000780c */ /* 0x000fe20005721670 */
[----:B------:R-:W-:-:S12]  /*8580*/  @P3 BRA `(.L_x_296) ;  /* 0x00000000000c3947 */ /* 0x000fd80003800000 */
[----:B------:R-:W0:Y:S02]  /*8590*/  LDG.E.U8 R16, desc[UR36][R14.64+0x1] ;  /* 0x000001240e107981 */ /* 0x000e24000c1e1100 */
[----:B0-----:R-:W-:-:S05]  /*85a0*/  PRMT R3, R16, 0x8880, RZ ;  /* 0x0000888010037816 */ /* 0x001fca00000000ff */
[----:B------:R-:W-:-:S07]  /*85b0*/  IMAD R2, R3, R18, RZ ;  /* 0x0000001203027224 */ /* 0x000fce00078e02ff */
.L_x_296:
[----:B------:R-:W-:Y:S05]  /*85c0*/  BSYNC B1 ;  /* 0x0000000000017941 */ /* 0x000fea0003800000 */
.L_x_295:
[----:B------:R-:W-:Y:S01]  /*85d0*/  @!P3 IMAD R25, R25, R17, R2 ;  /* 0x000000111919b224 */ /* 0x000fe200078e0202 */
[----:B------:R-:W-:Y:S04]  /*85e0*/  BSSY B1, `(.L_x_297) ;  /* 0x0000006000017945 */ /* 0x000fe80003800000 */
[----:B------:R1:W-:Y:S01]  /*85f0*/  @!P3 STG.E.U8 desc[UR36][R6.64+0x1], R25 ;  /* 0x000001190600b986 */ /* 0x0003e2000c101124 */
[----:B------:R-:W-:Y:S05]  /*8600*/  @P4 BRA `(.L_x_298) ;  /* 0x00000000000c4947 */ /* 0x000fea0003800000 */
[----:B------:R-:W0:Y:S02]  /*8610*/  LDG.E.U8 R16, desc[UR36][R156.64] ;  /* 0x000000249c107981 */ /* 0x000e24000c1e1100 */
[----:B0-----:R-:W-:-:S05]  /*8620*/  PRMT R3, R16, 0x8880, RZ ;  /* 0x0000888010037816 */ /* 0x001fca00000000ff */
[----:B------:R-:W-:-:S07]  /*8630*/  IMAD R2, R3, R18, RZ ;  /* 0x0000001203027224 */ /* 0x000fce00078e02ff */
.L_x_298:
[----:B------:R-:W-:Y:S05]  /*8640*/  BSYNC B1 ;  /* 0x0000000000017941 */ /* 0x000fea0003800000 */
.L_x_297:
[----:B0-----:R-:W-:Y:S01]  /*8650*/  @!P4 IMAD R3, R26, R17, R2 ;  /* 0x000000111a03c224 */ /* 0x001fe200078e0202 */
[----:B------:R-:W-:Y:S04]  /*8660*/  BSSY B1, `(.L_x_299) ;  /* 0x0000006000017945 */ /* 0x000fe80003800000 */
[----:B------:R0:W-:Y:S01]  /*8670*/  @!P4 STG.E.U8 desc[UR36][R8.64], R3 ;  /* 0x000000030800c986 */ /* 0x0001e2000c101124 */
[----:B------:R-:W-:Y:S05]  /*8680*/  @P5 BRA `(.L_x_300) ;  /* 0x00000000000c5947 */ /* 0x000fea0003800000 */
[----:B------:R-:W0:Y:S02]  /*8690*/  LDG.E.U8 R16, desc[UR36][R156.64+0x1] ;  /* 0x000001249c107981 */ /* 0x000e24000c1e1100 */
[----:B0-----:R-:W-:-:S05]  /*86a0*/  PRMT R3, R16, 0x8880, RZ ;  /* 0x0000888010037816 */ /* 0x001fca00000000ff */
[----:B------:R-:W-:-:S07]  /*86b0*/  IMAD R2, R3, R18, RZ ;  /* 0x0000001203027224 */ /* 0x000fce00078e02ff */
.L_x_300:
[----:B------:R-:W-:Y:S05]  /*86c0*/  BSYNC B1 ;  /* 0x0000000000017941 */ /* 0x000fea0003800000 */
.L_x_299:
[----:B------:R-:W-:Y:S01]  /*86d0*/  @!P5 IMAD R27, R27, R17, R2 ;  /* 0x000000111b1bd224 */ /* 0x000fe200078e0202 */
[----:B------:R-:W-:Y:S04]  /*86e0*/  BSSY B1, `(.L_x_301) ;  /* 0x0000006000017945 */ /* 0x000fe80003800000 */
[----:B------:R2:W-:Y:S01]  /*86f0*/  @!P5 STG.E.U8 desc[UR36][R8.64+0x1], R27 ;  /* 0x0000011b0800d986 */ /* 0x0005e2000c101124 */
[----:B------:R-:W-:Y:S05]  /*8700*/  @P6 BRA `(.L_x_302) ;  /* 0x00000000000c6947 */ /* 0x000fea0003800000 */
[----:B------:R-:W0:Y:S02]  /*8710*/  LDG.E.U8 R16, desc[UR36][R14.64+0x8] ;  /* 0x000008240e107981 */ /* 0x000e24000c1e1100 */
[----:B0-----:R-:W-:-:S05]  /*8720*/  PRMT R3, R16, 0x8880, RZ ;  /* 0x0000888010037816 */ /* 0x001fca00000000ff */
[----:B------:R-:W-:-:S07]  /*8730*/  IMAD R2, R3, R18, RZ ;  /* 0x0000001203027224 */ /* 0x000fce00078e02ff */
.L_x_302:
[----:B------:R-:W-:Y:S05]  /*8740*/  BSYNC B1 ;  /* 0x0000000000017941 */ /* 0x000fea0003800000 */
.L_x_301:
[----:B0-----:R-:W-:Y:S01]  /*8750*/  @!P6 IMAD R3, R28, R17, R2 ;  /* 0x000000111c03e224 */ /* 0x001fe200078e0202 */
[----:B------:R-:W-:Y:S04]  /*8760*/  BSSY B1, `(.L_x_303) ;  /* 0x0000006000017945 */ /* 0x000fe80003800000 */
[----:B------:R0:W-:Y:S01]  /*8770*/  @!P6 STG.E.U8 desc[UR36][R6.64+0x8], R3 ;  /* 0x000008030600e986 */ /* 0x0001e2000c101124 */
[----:B------:R-:W-:Y:S05]  /*8780*/  @P1 BRA `(.L_x_304) ;  /* 0x00000000000c1947 */ /* 0x000fea0003800000 */
[----:B------:R-:W0:Y:S02]  /*8790*/  LDG.E.U8 R16, desc[UR36][R14.64+0x9] ;  /* 0x000009240e107981 */ /* 0x000e24000c1e1100 */
[----:B0-----:R-:W-:-:S05]  /*87a0*/  PRMT R3, R16, 0x8880, RZ ;  /* 0x0000888010037816 */ /* 0x001fca00000000ff */
[----:B------:R-:W-:-:S07]  /*87b0*/  IMAD R2, R3, R18, RZ ;  /* 0x0000001203027224 */ /* 0x000fce00078e02ff */
.L_x_304:
[----:B------:R-:W-:Y:S05]  /*87c0*/  BSYNC B1 ;  /* 0x0000000000017941 */ /* 0x000fea0003800000 */
.L_x_303:
[C---:B------:R-:W-:Y:S01]  /*87d0*/  ISETP.LT.OR P4, PT, R0.reuse, 0x9, !P0 ;  /* 0x000000090000780c */ /* 0x040fe20004781670 */
[----:B------:R-:W-:Y:S01]  /*87e0*/  @!P1 IMAD R29, R29, R17, R2 ;  /* 0x000000111d1d9224 */ /* 0x000fe200078e0202 */
[----:B------:R-:W-:Y:S01]  /*87f0*/  BSSY B1, `(.L_x_305) ;  /* 0x000000a000017945 */ /* 0x000fe20003800000 */
[C---:B------:R-:W-:Y:S02]  /*8800*/  ISETP.LT.OR P3, PT, R0.reuse, 0xa, !P0 ;  /* 0x0000000a0000780c */ /* 0x040fe40004761670 */
[C---:B------:R-:W-:Y:S01]  /*8810*/  ISETP.LT.OR P5, PT, R0.reuse, 0x11, !P2 ;  /* 0x000000110000780c */ /* 0x040fe200057a1670 */
[----:B------:R3:W-:Y:S01]  /*8820*/  @!P1 STG.E.U8 desc[UR36][R6.64+0x9], R29 ;  /* 0x0000091d06009986 */ /* 0x0007e2000c101124 */
[C---:B------:R-:W-:Y:S02]  /*8830*/  ISETP.LT.OR P6, PT, R0.reuse, 0x12, !P2 ;  /* 0x000000120000780c */ /* 0x040fe400057c1670 */
[----:B------:R-:W-:-:S04]  /*8840*/  ISETP.LT.OR P1, PT, R0, 0x11, !P0 ;  /* 0x000000110000780c */ /* 0x000fc80004721670 */
[----:B------:R-:W-:Y:S09]  /*8850*/  @P4 BRA `(.L_x_306) ;  /* 0x00000000000c4947 */ /* 0x000ff20003800000 */
[----:B------:R-:W0:Y:S02]  /*8860*/  LDG.E.U8 R16, desc[UR36][R156.64+0x8] ;  /* 0x000008249c107981 */ /* 0x000e24000c1e1100 */
[----:B0-----:R-:W-:-:S05]  /*8870*/  PRMT R3, R16, 0x8880, RZ ;  /* 0x0000888010037816 */ /* 0x001fca00000000ff */
[----:B------:R-:W-:-:S07]  /*8880*/  IMAD R2, R3, R18, RZ ;  /* 0x0000001203027224 */ /* 0x000fce00078e02ff */
.L_x_306:
[----:B------:R-:W-:Y:S05]  /*8890*/  BSYNC B1 ;  /* 0x0000000000017941 */ /* 0x000fea0003800000 */
.L_x_305:
[----:B0-----:R-:W-:Y:S01]  /*88a0*/  @!P4 IMAD R3, R30, R17, R2 ;  /* 0x000000111e03c224 */ /* 0x001fe200078e0202 */
[----:B------:R-:W-:Y:S04]  /*88b0*/  BSSY B1, `(.L_x_307) ;  /* 0x0000006000017945 */ /* 0x000fe80003800000 */
[----:B------:R0:W-:Y:S01]  /*88c0*/  @!P4 STG.E.U8 desc[UR36][R8.64+0x8], R3 ;  /* 0x000008030800c986 */ /* 0x0001e2000c101124 */
[----:B------:R-:W-:Y:S05]  /*88d0*/  @P3 BRA `(.L_x_308) ;  /* 0x00000000000c3947 */ /* 0x000fea0003800000 */
[----:B------:R-:W0:Y:S02]  /*88e0*/  LDG.E.U8 R16, desc[UR36][R156.64+0x9] ;  /* 0x000009249c107981 */ /* 0x000e24000c1e1100 */
[----:B0-----:R-:W-:-:S05]  /*88f0*/  PRMT R3, R16, 0x8880, RZ ;  /* 0x0000888010037816 */ /* 0x001fca00000000ff */
[----:B------:R-:W-:-:S07]  /*8900*/  IMAD R2, R3, R18, RZ ;  /* 0x0000001203027224 */ /* 0x000fce00078e02ff */
.L_x_308:
[----:B------:R-:W-:Y:S05]  /*8910*/  BSYNC B1 ;  /* 0x0000000000017941 */ /* 0x000fea0003800000 */
.L_x_307:
[----:B------:R-:W-:Y:S01]  /*8920*/  @!P3 IMAD R31, R31, R17, R2 ;  /* 0x000000111f1fb224 */ /* 0x000fe200078e0202 */
[----:B------:R-:W-:Y:S04]  /*8930*/  BSSY B1, `(.L_x_309) ;  /* 0x0000006000017945 */ /* 0x000fe80003800000 */
[----:B------:R4:W-:Y:S01]  /*8940*/  @!P3 STG.E.U8 desc[UR36][R8.64+0x9], R31 ;  /* 0x0000091f0800b986 */ /* 0x0009e2000c101124 */
[----:B------:R-:W-:Y:S05]  /*8950*/  @P5 BRA `(.L_x_310) ;  /* 0x00000000000c5947 */ /* 0x000fea0003800000 */
[----:B------:R-:W0:Y:S02]  /*8960*/  LDG.E.U8 R16, desc[UR36][R14.64+0x10] ;  /* 0x000010240e107981 */ /* 0x000e24000c1e1100 */
[----:B0-----:R-:W-:-:S05]  /*8970*/  PRMT R3, R16, 0x8880, RZ ;  /* 0x0000888010037816 */ /* 0x001fca00000000ff */
[----:B------:R-:W-:-:S07]  /*8980*/  IMAD R2, R3, R18, RZ ;  /* 0x0000001203027224 */ /* 0x000fce00078e02ff */
.L_x_310:
[----:B------:R-:W-:Y:S05]  /*8990*/  BSYNC B1 ;  /* 0x0000000000017941 */ /* 0x000fea0003800000 */
.L_x_309:
[----:B0-----:R-:W-:Y:S01]  /*89a0*/  @!P5 IMAD R3, R32, R17, R2 ;  /* 0x000000112003d224 */ /* 0x001fe200078e0202 */
[----:B------:R-:W-:Y:S04]  /*89b0*/  BSSY B1, `(.L_x_311) ;  /* 0x0000006000017945 */ /* 0x000fe80003800000 */
[----:B------:R0:W-:Y:S01]  /*89c0*/  @!P5 STG.E.U8 desc[UR36][R6.64+0x10], R3 ;  /* 0x000010030600d986 */ /* 0x0001e2000c101124 */
[----:B------:R-:W-:Y:S05]  /*89d0*/  @P6 BRA `(.L_x_312) ;  /* 0x00000000000c6947 */ /* 0x000fea0003800000 */
[----:B------:R-:W0:Y:S02]  /*89e0*/  LDG.E.U8 R16, desc[UR36][R14.64+0x11] ;  /* 0x000011240e107981 */ /* 0x000e24000c1e1100 */
[----:B0-----:R-:W-:-:S05]  /*89f0*/  PRMT R3, R16, 0x8880, RZ ;  /* 0x0000888010037816 */ /* 0x001fca00000000ff */
[----:B------:R-:W-:-:S07]  /*8a00*/  IMAD R2, R3, R18, RZ ;  /* 0x0000001203027224 */ /* 0x000fce00078e02ff */
.L_x_312:
[----:B------:R-:W-:Y:S05]  /*8a10*/  BSYNC B1 ;  /* 0x0000000000017941 */ /* 0x000fea0003800000 */
.L_x_311:
[----:B------:R-:W-:Y:S01]  /*8a20*/  @!P6 IMAD R33, R33, R17, R2 ;  /* 0x000000112121e224 */ /* 0x000fe200078e0202 */
[----:B------:R-:W-:Y:S04]  /*8a30*/  BSSY B1, `(.L_x_313) ;  /* 0x0000006000017945 */ /* 0x000fe80003800000 */
[----:B------:R0:W-:Y:S01]  /*8a40*/  @!P6 STG.E.U8 desc[UR36][R6.64+0x11], R33 ;  /* 0x000011210600e986 */ /* 0x0001e2000c101124 */
[----:B------:R-:W-:Y:S05]  /*8a50*/  @P1 BRA `(.L_x_314) ;  /* 0x00000000000c1947 */ /* 0x000fea0003800000 */
[----:B------:R-:W0:Y:S02]  /*8a60*/  LDG.E.U8 R16, desc[UR36][R156.64+0x10] ;  /* 0x000010249c107981 */ /* 0x000e24000c1e1100 */
[----:B0-----:R-:W-:-:S05]  /*8a70*/  PRMT R3, R16, 0x8880, RZ ;  /* 0x0000888010037816 */ /* 0x001fca00000000ff */
[----:B------:R-:W-:-:S07]  /*8a80*/  IMAD R2, R3, R18, RZ ;  /* 0x0000001203027224 */ /* 0x000fce00078e02ff */
.L_x_314:
[----:B------:R-:W-:Y:S05]  /*8a90*/  BSYNC B1 ;  /* 0x0000000000017941 */ /* 0x000fea0003800000 */
.L_x_313:
[----:B------:R-:W-:Y:S01]  /*8aa0*/  ISETP.LT.OR P4, PT, R0, 0x12, !P0 ;  /* 0x000000120000780c */ /* 0x000fe20004781670 */
[----:B0-----:R-:W-:Y:S01]  /*8ab0*/  @!P1 IMAD R3, R34, R17, R2 ;  /* 0x0000001122039224 */ /* 0x001fe200078e0202 */
        /* <DEDUP_REMOVED lines=10> */
.L_x_316:
[----:B------:R-:W-:Y:S05]  /*8b60*/  BSYNC B1 ;  /* 0x0000000000017941 */ /* 0x000fea0003800000 */
.L_x_315:
[----:B------:R-:W-:Y:S01]  /*8b70*/  @!P4 IMAD R35, R35, R17, R2 ;  /* 0x000000112323c224 */ /* 0x000fe200078e0202 */
[----:B------:R-:W-:Y:S04]  /*8b80*/  BSSY B1, `(.L_x_317) ;  /* 0x0000006000017945 */ /* 0x000fe80003800000 */
[----:B------:R0:W-:Y:S01]  /*8b90*/  @!P4 STG.E.U8 desc[UR36][R8.64+0x11], R35 ;  /* 0x000011230800c986 */ /* 0x0001e2000c101124 */
[----:B------:R-:W-:Y:S05]  /*8ba0*/  @P3 BRA `(.L_x_318) ;  /* 0x00000000000c3947 */ /* 0x000fea0003800000 */
[----:B------:R-:W0:Y:S02]  /*8bb0*/  LDG.E.U8 R16, desc[UR36][R14.64+0x18] ;  /* 0x000018240e107981 */ /* 0x000e24000c1e1100 */
[----:B0-----:R-:W-:-:S05]  /*8bc0*/  PRMT R3, R16, 0x8880, RZ ;  /* 0x0000888010037816 */ /* 0x001fca00000000ff */
[----:B------:R-:W-:-:S07]  /*8bd0*/  IMAD R2, R3, R18, RZ ;  /* 0x0000001203027224 */ /* 0x000fce00078e02ff */
.L_x_318:
[----:B------:R-:W-:Y:S05]  /*8be0*/  BSYNC B1 ;  /* 0x0000000000017941 */ /* 0x000fea0003800000 */
.L_x_317:
[----:B0-----:R-:W-:Y:S01]  /*8bf0*/  @!P3 IMAD R3, R36, R17, R2 ;  /* 0x000000112403b224 */ /* 0x001fe200078e0202 */
[----:B------:R-:W-:Y:S04]  /*8c00*/  BSSY B1, `(.L_x_319) ;  /* 0x0000006000017945 */ /* 0x000fe80003800000 */
[----:B------:R0:W-:Y:S01]  /*8c10*/  @!P3 STG.E.U8 desc[UR36][R6.64+0x18], R3 ;  /* 0x000018030600b986 */ /* 0x0001e2000c101124 */
[----:B------:R-:W-:Y:S05]  /*8c20*/  @P5 BRA `(.L_x_320) ;  /* 0x00000000000c5947 */ /* 0x000fea0003800000 */
[----:B------:R-:W0:Y:S02]  /*8c30*/  LDG.E.U8 R16, desc[UR36][R14.64+0x19] ;  /* 0x000019240e107981 */ /* 0x000e24000c1e1100 */
[----:B0-----:R-:W-:-:S05]  /*8c40*/  PRMT R3, R16, 0x8880, RZ ;  /* 0x0000888010037816 */ /* 0x001fca00000000ff */
[----:B------:R-:W-:-:S07]  /*8c50*/  IMAD R2, R3, R18, RZ ;  /* 0x0000001203027224 */ /* 0x000fce00078e02ff */
.L_x_320:
[----:B------:R-:W-:Y:S05]  /*8c60*/  BSYNC B1 ;  /* 0x0000000000017941 */ /* 0x000fea0003800000 */
.L_x_319:
[----:B------:R-:W-:Y:S01]  /*8c70*/  @!P5 IMAD R37, R37, R17, R2 ;  /* 0x000000112525d224 */ /* 0x000fe200078e0202 */
[----:B------:R-:W-:Y:S04]  /*8c80*/  BSSY B1, `(.L_x_321) ;  /* 0x0000006000017945 */ /* 0x000fe80003800000 */
[----:B------:R0:W-:Y:S01]  /*8c90*/  @!P5 STG.E.U8 desc[UR36][R6.64+0x19], R37 ;  /* 0x000019250600d986 */ /* 0x0001e2000c101124 */
[----:B------:R-:W-:Y:S05]  /*8ca0*/  @P6 BRA `(.L_x_322) ;  /* 0x00000000000c6947 */ /* 0x000fea0003800000 */
[----:B------:R-:W0:Y:S02]  /*8cb0*/  LDG.E.U8 R16, desc[UR36][R156.64+0x18] ;  /* 0x000018249c107981 */ /* 0x000e24000c1e1100 */
[----:B0-----:R-:W-:-:S05]  /*8cc0*/  PRMT R3, R16, 0x8880, RZ ;  /* 0x0000888010037816 */ /* 0x001fca00000000ff */
[----:B------:R-:W-:-:S07]  /*8cd0*/  IMAD R2, R3, R18, RZ ;  /* 0x0000001203027224 */ /* 0x000fce00078e02ff */
.L_x_322:
[----:B------:R-:W-:Y:S05]  /*8ce0*/  BSYNC B1 ;  /* 0x0000000000017941 */ /* 0x000fea0003800000 */
.L_x_321:
[----:B0-----:R-:W-:Y:S01]  /*8cf0*/  @!P6 IMAD R3, R38, R17, R2 ;  /* 0x000000112603e224 */ /* 0x001fe200078e0202 */
[----:B------:R-:W-:Y:S04]  /*8d00*/  BSSY B1, `(.L_x_323) ;  /* 0x0000006000017945 */ /* 0x000fe80003800000 */
[----:B------:R0:W-:Y:S01]  /*8d10*/  @!P6 STG.E.U8 desc[UR36][R8.64+0x18], R3 ;  /* 0x000018030800e986 */ /* 0x0001e2000c101124 */
[----:B------:R-:W-:Y:S05]  /*8d20*/  @P1 BRA `(.L_x_324) ;  /* 0x00000000000c1947 */ /* 0x000fea0003800000 */
[----:B------:R-:W0:Y:S02]  /*8d30*/  LDG.E.U8 R16, desc[UR36][R156.64+0x19] ;  /* 0x000019249c107981 */ /* 0x000e24000c1e1100 */
[----:B0-----:R-:W-:-:S05]  /*8d40*/  PRMT R3, R16, 0x8880, RZ ;  /* 0x0000888010037816 */ /* 0x001fca00000000ff */
[----:B------:R-:W-:-:S07]  /*8d50*/  IMAD R2, R3, R18, RZ ;  /* 0x0000001203027224 */ /* 0x000fce00078e02ff */
.L_x_324:
[----:B------:R-:W-:Y:S05]  /*8d60*/  BSYNC B1 ;  /* 0x0000000000017941 */ /* 0x000fea0003800000 */
.L_x_323:
        /* <DEDUP_REMOVED lines=12> */
.L_x_326:
[----:B------:R-:W-:Y:S05]  /*8e30*/  BSYNC B1 ;  /* 0x0000000000017941 */ /* 0x000fea0003800000 */
.L_x_325:
[----:B0-----:R-:W-:Y:S01]  /*8e40*/  @!P4 IMAD R3, R40, R17, R2 ;  /* 0x000000112803c224 */ /* 0x001fe200078e0202 */
[----:B------:R-:W-:Y:S04]  /*8e50*/  BSSY B1, `(.L_x_327) ;  /* 0x0000006000017945 */ /* 0x000fe80003800000 */
[----:B------:R0:W-:Y:S01]  /*8e60*/  @!P4 STG.E.U8 desc[UR36][R6.64+0x20], R3 ;  /* 0x000020030600c986 */ /* 0x0001e2000c101124 */
[----:B------:R-:W-:Y:S05]  /*8e70*/  @P3 BRA `(.L_x_328) ;  /* 0x00000000000c3947 */ /* 0x000fea0003800000 */
[----:B------:R-:W0:Y:S02]  /*8e80*/  LDG.E.U8 R16, desc[UR36][R14.64+0x21] ;  /* 0x000021240e107981 */ /* 0x000e24000c1e1100 */
[----:B0-----:R-:W-:-:S05]  /*8e90*/  PRMT R3, R16, 0x8880, RZ ;  /* 0x0000888010037816 */ /* 0x001fca00000000ff */
[----:B------:R-:W-:-:S07]  /*8ea0*/  IMAD R2, R3, R18, RZ ;  /* 0x0000001203027224 */ /* 0x000fce00078e02ff */
.L_x_328:
[----:B------:R-:W-:Y:S05]  /*8eb0*/  BSYNC B1 ;  /* 0x0000000000017941 */ /* 0x000fea0003800000 */
.L_x_327:
[----:B------:R-:W-:Y:S01]  /*8ec0*/  @!P3 IMAD R41, R41, R17, R2 ;  /* 0x000000112929b224 */ /* 0x000fe200078e0202 */
[----:B------:R-:W-:Y:S04]  /*8ed0*/  BSSY B1, `(.L_x_329) ;  /* 0x0000006000017945 */ /* 0x000fe80003800000 */
[----:B------:R0:W-:Y:S01]  /*8ee0*/  @!P3 STG.E.U8 desc[UR36][R6.64+0x21], R41 ;  /* 0x000021290600b986 */ /* 0x0001e2000c101124 */
[----:B------:R-:W-:Y:S05]  /*8ef0*/  @P5 BRA `(.L_x_330) ;  /* 0x00000000000c5947 */ /* 0x000fea0003800000 */
[----:B------:R-:W0:Y:S02]  /*8f00*/  LDG.E.U8 R16, desc[UR36][R156.64+0x20] ;  /* 0x000020249c107981 */ /* 0x000e24000c1e1100 */
[----:B0-----:R-:W-:-:S05]  /*8f10*/  PRMT R3, R16, 0x8880, RZ ;  /* 0x0000888010037816 */ /* 0x001fca00000000ff */
[----:B------:R-:W-:-:S07]  /*8f20*/  IMAD R2, R3, R18, RZ ;  /* 0x0000001203027224 */ /* 0x000fce00078e02ff */
.L_x_330:
[----:B------:R-:W-:Y:S05]  /*8f30*/  BSYNC B1 ;  /* 0x0000000000017941 */ /* 0x000fea0003800000 */
.L_x_329:
[----:B0-----:R-:W-:Y:S01]  /*8f40*/  @!P5 IMAD R3, R42, R17, R2 ;  /* 0x000000112a03d224 */ /* 0x001fe200078e0202 */
[----:B------:R-:W-:Y:S04]  /*8f50*/  BSSY B1, `(.L_x_331) ;  /* 0x0000006000017945 */ /* 0x000fe80003800000 */
[----:B------:R0:W-:Y:S01]  /*8f60*/  @!P5 STG.E.U8 desc[UR36][R8.64+0x20], R3 ;  /* 0x000020030800d986 */ /* 0x0001e2000c101124 */
[----:B------:R-:W-:Y:S05]  /*8f70*/  @P6 BRA `(.L_x_332) ;  /* 0x00000000000c6947 */ /* 0x000fea0003800000 */
[----:B------:R-:W0:Y:S02]  /*8f80*/  LDG.E.U8 R16, desc[UR36][R156.64+0x21] ;  /* 0x000021249c107981 */ /* 0x000e24000c1e1100 */
[----:B0-----:R-:W-:-:S05]  /*8f90*/  PRMT R3, R16, 0x8880, RZ ;  /* 0x0000888010037816 */ /* 0x001fca00000000ff */
[----:B------:R-:W-:-:S07]  /*8fa0*/  IMAD R2, R3, R18, RZ ;  /* 0x0000001203027224 */ /* 0x000fce00078e02ff */
.L_x_332:
[----:B------:R-:W-:Y:S05]  /*8fb0*/  BSYNC B1 ;  /* 0x0000000000017941 */ /* 0x000fea0003800000 */
.L_x_331:
[----:B------:R-:W-:Y:S01]  /*8fc0*/  @!P6 IMAD R43, R43, R17, R2 ;  /* 0x000000112b2be224 */ /* 0x000fe200078e0202 */
[----:B------:R-:W-:Y:S04]  /*8fd0*/  BSSY B1, `(.L_x_333) ;  /* 0x0000006000017945 */ /* 0x000fe80003800000 */
[----:B------:R0:W-:Y:S01]  /*8fe0*/  @!P6 STG.E.U8 desc[UR36][R8.64+0x21], R43 ;  /* 0x0000212b0800e986 */ /* 0x0001e2000c101124 */
[----:B------:R-:W-:Y:S05]  /*8ff0*/  @P1 BRA `(.L_x_334) ;  /* 0x00000000000c1947 */ /* 0x000fea0003800000 */
[----:B------:R-:W0:Y:S02]  /*9000*/  LDG.E.U8 R16, desc[UR36][R14.64+0x28] ;  /* 0x000028240e107981 */ /* 0x000e24000c1e1100 */
[----:B0-----:R-:W-:-:S05]  /*9010*/  PRMT R3, R16, 0x8880, RZ ;  /* 0x0000888010037816 */ /* 0x001fca00000000ff */
[----:B------:R-:W-:-:S07]  /*9020*/  IMAD R2, R3, R18, RZ ;  /* 0x0000001203027224 */ /* 0x000fce00078e02ff */
.L_x_334:
[----:B------:R-:W-:Y:S05]  /*9030*/  BSYNC B1 ;  /* 0x0000000000017941 */ /* 0x000fea0003800000 */
.L_x_333:
        /* <DEDUP_REMOVED lines=12> */
.L_x_336:
[----:B------:R-:W-:Y:S05]  /*9100*/  BSYNC B1 ;  /* 0x0000000000017941 */ /* 0x000fea0003800000 */
.L_x_335:
[----:B------:R-:W-:Y:S01]  /*9110*/  @!P4 IMAD R45, R45, R17, R2 ;  /* 0x000000112d2dc224 */ /* 0x000fe200078e0202 */
[----:B------:R-:W-:Y:S04]  /*9120*/  BSSY B1, `(.L_x_337) ;  /* 0x0000006000017945 */ /* 0x000fe80003800000 */
[----:B------:R0:W-:Y:S01]  /*9130*/  @!P4 STG.E.U8 desc[UR36][R6.64+0x29], R45 ;  /* 0x0000292d0600c986 */ /* 0x0001e2000c101124 */
[----:B------:R-:W-:Y:S05]  /*9140*/  @P3 BRA `(.L_x_338) ;  /* 0x00000000000c3947 */ /* 0x000fea0003800000 */
[----:B------:R-:W0:Y:S02]  /*9150*/  LDG.E.U8 R16, desc[UR36][R156.64+0x28] ;  /* 0x000028249c107981 */ /* 0x000e24000c1e1100 */
[----:B0-----:R-:W-:-:S05]  /*9160*/  PRMT R3, R16, 0x8880, RZ ;  /* 0x0000888010037816 */ /* 0x001fca00000000ff */
[----:B------:R-:W-:-:S07]  /*9170*/  IMAD R2, R3, R18, RZ ;  /* 0x0000001203027224 */ /* 0x000fce00078e02ff */
.L_x_338:
[----:B------:R-:W-:Y:S05]  /*9180*/  BSYNC B1 ;  /* 0x0000000000017941 */ /* 0x000fea0003800000 */
.L_x_337:
[----:B0-----:R-:W-:Y:S01]  /*9190*/  @!P3 IMAD R3, R46, R17, R2 ;  /* 0x000000112e03b224 */ /* 0x001fe200078e0202 */
[----:B------:R-:W-:Y:S04]  /*91a0*/  BSSY B1, `(.L_x_339) ;  /* 0x0000006000017945 */ /* 0x000fe80003800000 */
[----:B------:R0:W-:Y:S01]  /*91b0*/  @!P3 STG.E.U8 desc[UR36][R8.64+0x28], R3 ;  /* 0x000028030800b986 */ /* 0x0001e2000c101124 */
[----:B------:R-:W-:Y:S05]  /*91c0*/  @P5 BRA `(.L_x_340) ;  /* 0x00000000000c5947 */ /* 0x000fea0003800000 */
[----:B------:R-:W0:Y:S02]  /*91d0*/  LDG.E.U8 R16, desc[UR36][R156.64+0x29] ;  /* 0x000029249c107981 */ /* 0x000e24000c1e1100 */
[----:B0-----:R-:W-:-:S05]  /*91e0*/  PRMT R3, R16, 0x8880, RZ ;  /* 0x0000888010037816 */ /* 0x001fca00000000ff */
[----:B------:R-:W-:-:S07]  /*91f0*/  IMAD R2, R3, R18, RZ ;  /* 0x0000001203027224 */ /* 0x000fce00078e02ff */
.L_x_340:
[----:B------:R-:W-:Y:S05]  /*9200*/  BSYNC B1 ;  /* 0x0000000000017941 */ /* 0x000fea0003800000 */
.L_x_339:
[----:B------:R-:W-:Y:S01]  /*9210*/  @!P5 IMAD R47, R47, R17, R2 ;  /* 0x000000112f2fd224 */ /* 0x000fe200078e0202 */
[----:B------:R-:W-:Y:S04]  /*9220*/  BSSY B1, `(.L_x_341) ;  /* 0x0000006000017945 */ /* 0x000fe80003800000 */
[----:B------:R0:W-:Y:S01]  /*9230*/  @!P5 STG.E.U8 desc[UR36][R8.64+0x29], R47 ;  /* 0x0000292f0800d986 */ /* 0x0001e2000c101124 */
[----:B------:R-:W-:Y:S05]  /*9240*/  @P6 BRA `(.L_x_342) ;  /* 0x00000000000c6947 */ /* 0x000fea0003800000 */
[----:B------:R-:W0:Y:S02]  /*9250*/  LDG.E.U8 R16, desc[UR36][R14.64+0x30] ;  /* 0x000030240e107981 */ /* 0x000e24000c1e1100 */
[----:B0-----:R-:W-:-:S05]  /*9260*/  PRMT R3, R16, 0x8880, RZ ;  /* 0x0000888010037816 */ /* 0x001fca00000000ff */
[----:B------:R-:W-:-:S07]  /*9270*/  IMAD R2, R3, R18, RZ ;  /* 0x0000001203027224 */ /* 0x000fce00078e02ff */
.L_x_342:
[----:B------:R-:W-:Y:S05]  /*9280*/  BSYNC B1 ;  /* 0x0000000000017941 */ /* 0x000fea0003800000 */
.L_x_341:
[----:B0-----:R-:W-:Y:S01]  /*9290*/  @!P6 IMAD R3, R48, R17, R2 ;  /* 0x000000113003e224 */ /* 0x001fe200078e0202 */
[----:B------:R-:W-:Y:S04]  /*92a0*/  BSSY B1, `(.L_x_343) ;  /* 0x0000006000017945 */ /* 0x000fe80003800000 */
[----:B------:R0:W-:Y:S01]  /*92b0*/  @!P6 STG.E.U8 desc[UR36][R6.64+0x30], R3 ;  /* 0x000030030600e986 */ /* 0x0001e2000c101124 */
[----:B------:R-:W-:Y:S05]  /*92c0*/  @P1 BRA `(.L_x_344) ;  /* 0x00000000000c1947 */ /* 0x000fea0003800000 */
[----:B------:R-:W0:Y:S02]  /*92d0*/  LDG.E.U8 R16, desc[UR36][R14.64+0x31] ;  /* 0x000031240e107981 */ /* 0x000e24000c1e1100 */
[----:B0-----:R-:W-:-:S05]  /*92e0*/  PRMT R3, R16, 0x8880, RZ ;  /* 0x0000888010037816 */ /* 0x001fca00000000ff */
[----:B------:R-:W-:-:S07]  /*92f0*/  IMAD R2, R3, R18, RZ ;  /* 0x0000001203027224 */ /* 0x000fce00078e02ff */
.L_x_344:
[----:B------:R-:W-:Y:S05]  /*9300*/  BSYNC B1 ;  /* 0x0000000000017941 */ /* 0x000fea0003800000 */
.L_x_343:
        /* <DEDUP_REMOVED lines=12> */
.L_x_346:
[----:B------:R-:W-:Y:S05]  /*93d0*/  BSYNC B1 ;  /* 0x0000000000017941 */ /* 0x000fea0003800000 */
.L_x_345:
[----:B0-----:R-:W-:Y:S01]  /*93e0*/  @!P4 IMAD R3, R50, R17, R2 ;  /* 0x000000113203c224 */ /* 0x001fe200078e0202 */
[----:B------:R-:W-:Y:S04]  /*93f0*/  BSSY B1, `(.L_x_347) ;  /* 0x0000006000017945 */ /* 0x000fe80003800000 */
[----:B------:R0:W-:Y:S01]  /*9400*/  @!P4 STG.E.U8 desc[UR36][R8.64+0x30], R3 ;  /* 0x000030030800c986 */ /* 0x0001e2000c101124 */
[----:B------:R-:W-:Y:S05]  /*9410*/  @P3 BRA `(.L_x_348) ;  /* 0x00000000000c3947 */ /* 0x000fea0003800000 */
[----:B------:R-:W0:Y:S02]  /*9420*/  LDG.E.U8 R16, desc[UR36][R156.64+0x31] ;  /* 0x000031249c107981 */ /* 0x000e24000c1e1100 */
[----:B0-----:R-:W-:-:S05]  /*9430*/  PRMT R3, R16, 0x8880, RZ ;  /* 0x0000888010037816 */ /* 0x001fca00000000ff */
[----:B------:R-:W-:-:S07]  /*9440*/  IMAD R2, R3, R18, RZ ;  /* 0x0000001203027224 */ /* 0x000fce00078e02ff */
.L_x_348:
[----:B------:R-:W-:Y:S05]  /*9450*/  BSYNC B1 ;  /* 0x0000000000017941 */ /* 0x000fea0003800000 */
.L_x_347:
[----:B------:R-:W-:Y:S01]  /*9460*/  @!P3 IMAD R51, R51, R17, R2 ;  /* 0x000000113333b224 */ /* 0x000fe200078e0202 */
[----:B------:R-:W-:Y:S04]  /*9470*/  BSSY B1, `(.L_x_349) ;  /* 0x0000006000017945 */ /* 0x000fe80003800000 */
[----:B------:R0:W-:Y:S01]  /*9480*/  @!P3 STG.E.U8 desc[UR36][R8.64+0x31], R51 ;  /* 0x000031330800b986 */ /* 0x0001e2000c101124 */
[----:B------:R-:W-:Y:S05]  /*9490*/  @P5 BRA `(.L_x_350) ;  /* 0x00000000000c5947 */ /* 0x000fea0003800000 */
[----:B------:R-:W0:Y:S02]  /*94a0*/  LDG.E.U8 R16, desc[UR36][R14.64+0x38] ;  /* 0x000038240e107981 */ /* 0x000e24000c1e1100 */
[----:B0-----:R-:W-:-:S05]  /*94b0*/  PRMT R3, R16, 0x8880, RZ ;  /* 0x0000888010037816 */ /* 0x001fca00000000ff */
[----:B------:R-:W-:-:S07]  /*94c0*/  IMAD R2, R3, R18, RZ ;  /* 0x0000001203027224 */ /* 0x000fce00078e02ff */
.L_x_350:
[----:B------:R-:W-:Y:S05]  /*94d0*/  BSYNC B1 ;  /* 0x0000000000017941 */ /* 0x000fea0003800000 */
.L_x_349:
[----:B0-----:R-:W-:Y:S01]  /*94e0*/  @!P5 IMAD R3, R52, R17, R2 ;  /* 0x000000113403d224 */ /* 0x001fe200078e0202 */
[----:B------:R-:W-:Y:S04]  /*94f0*/  BSSY B1, `(.L_x_351) ;  /* 0x0000006000017945 */ /* 0x000fe80003800000 */
[----:B------:R0:W-:Y:S01]  /*9500*/  @!P5 STG.E.U8 desc[UR36][R6.64+0x38], R3 ;  /* 0x000038030600d986 */ /* 0x0001e2000c101124 */
[----:B------:R-:W-:Y:S05]  /*9510*/  @P6 BRA `(.L_x_352) ;  /* 0x00000000000c6947 */ /* 0x000fea0003800000 */
[----:B------:R-:W0:Y:S02]  /*9520*/  LDG.E.U8 R16, desc[UR36][R14.64+0x39] ;  /* 0x000039240e107981 */ /* 0x000e24000c1e1100 */
[----:B0-----:R-:W-:-:S05]  /*9530*/  PRMT R3, R16, 0x8880, RZ ;  /* 0x0000888010037816 */ /* 0x001fca00000000ff */
[----:B------:R-:W-:-:S07]  /*9540*/  IMAD R2, R3, R18, RZ ;  /* 0x0000001203027224 */ /* 0x000fce00078e02ff */
.L_x_352:
[----:B------:R-:W-:Y:S05]  /*9550*/  BSYNC B1 ;  /* 0x0000000000017941 */ /* 0x000fea0003800000 */
.L_x_351:
[----:B------:R-:W-:Y:S01]  /*9560*/  @!P6 IMAD R53, R53, R17, R2 ;  /* 0x000000113535e224 */ /* 0x000fe200078e0202 */
[----:B------:R-:W-:Y:S04]  /*9570*/  BSSY B1, `(.L_x_353) ;  /* 0x0000006000017945 */ /* 0x000fe80003800000 */
[----:B------:R0:W-:Y:S01]  /*9580*/  @!P6 STG.E.U8 desc[UR36][R6.64+0x39], R53 ;  /* 0x000039350600e986 */ /* 0x0001e2000c101124 */
[----:B------:R-:W-:Y:S05]  /*9590*/  @P1 BRA `(.L_x_354) ;  /* 0x00000000000c1947 */ /* 0x000fea0003800000 */
[----:B------:R-:W0:Y:S02]  /*95a0*/  LDG.E.U8 R16, desc[UR36][R156.64+0x38] ;  /* 0x000038249c107981 */ /* 0x000e24000c1e1100 */
[----:B0-----:R-:W-:-:S05]  /*95b0*/  PRMT R3, R16, 0x8880, RZ ;  /* 0x0000888010037816 */ /* 0x001fca00000000ff */
[----:B------:R-:W-:-:S07]  /*95c0*/  IMAD R2, R3, R18, RZ ;  /* 0x0000001203027224 */ /* 0x000fce00078e02ff */
.L_x_354:
[----:B------:R-:W-:Y:S05]  /*95d0*/  BSYNC B1 ;  /* 0x0000000000017941 */ /* 0x000fea0003800000 */
.L_x_353:
        /* <DEDUP_REMOVED lines=12> */
.L_x_356:
[----:B------:R-:W-:Y:S05]  /*96a0*/  BSYNC B1 ;  /* 0x0000000000017941 */ /* 0x000fea0003800000 */
.L_x_355:
[----:B------:R-:W-:Y:S01]  /*96b0*/  @!P4 IMAD R55, R55, R17, R2 ;  /* 0x000000113737c224 */ /* 0x000fe200078e0202 */
[----:B------:R-:W-:Y:S04]  /*96c0*/  BSSY B1, `(.L_x_357) ;  /* 0x0000006000017945 */ /* 0x000fe80003800000 */
[----:B------:R0:W-:Y:S01]  /*96d0*/  @!P4 STG.E.U8 desc[UR36][R8.64+0x39], R55 ;  /* 0x000039370800c986 */ /* 0x0001e2000c101124 */
[----:B------:R-:W-:Y:S05]  /*96e0*/  @P3 BRA `(.L_x_358) ;  /* 0x00000000000c3947 */ /* 0x000fea0003800000 */
[----:B------:R-:W0:Y:S02]  /*96f0*/  LDG.E.U8 R16, desc[UR36][R14.64+0x40] ;  /* 0x000040240e107981 */ /* 0x000e24000c1e1100 */
[----:B0-----:R-:W-:-:S05]  /*9700*/  PRMT R3, R16, 0x8880, RZ ;  /* 0x0000888010037816 */ /* 0x001fca00000000ff */
[----:B------:R-:W-:-:S07]  /*9710*/  IMAD R2, R3, R18, RZ ;  /* 0x0000001203027224 */ /* 0x000fce00078e02ff */
.L_x_358:
[----:B------:R-:W-:Y:S05]  /*9720*/  BSYNC B1 ;  /* 0x0000000000017941 */ /* 0x000fea0003800000 */
.L_x_357:
[----:B0-----:R-:W-:Y:S01]  /*9730*/  @!P3 IMAD R3, R56, R17, R2 ;  /* 0x000000113803b224 */ /* 0x001fe200078e0202 */
[----:B------:R-:W-:Y:S04]  /*9740*/  BSSY B1, `(.L_x_359) ;  /* 0x0000006000017945 */ /* 0x000fe80003800000 */
[----:B------:R0:W-:Y:S01]  /*9750*/  @!P3 STG.E.U8 desc[UR36][R6.64+0x40], R3 ;  /* 0x000040030600b986 */ /* 0x0001e2000c101124 */
[----:B------:R-:W-:Y:S05]  /*9760*/  @P5 BRA `(.L_x_360) ;  /* 0x00000000000c5947 */ /* 0x000fea0003800000 */
[----:B------:R-:W0:Y:S02]  /*9770*/  LDG.E.U8 R16, desc[UR36][R14.64+0x41] ;  /* 0x000041240e107981 */ /* 0x000e24000c1e1100 */
[----:B0-----:R-:W-:-:S05]  /*9780*/  PRMT R3, R16, 0x8880, RZ ;  /* 0x0000888010037816 */ /* 0x001fca00000000ff */
[----:B------:R-:W-:-:S07]  /*9790*/  IMAD R2, R3, R18, RZ ;  /* 0x0000001203027224 */ /* 0x000fce00078e02ff */
.L_x_360:
[----:B------:R-:W-:Y:S05]  /*97a0*/  BSYNC B1 ;  /* 0x0000000000017941 */ /* 0x000fea0003800000 */
.L_x_359:
[----:B------:R-:W-:Y:S01]  /*97b0*/  @!P5 IMAD R57, R57, R17, R2 ;  /* 0x000000113939d224 */ /* 0x000fe200078e0202 */
[----:B------:R-:W-:Y:S04]  /*97c0*/  BSSY B1, `(.L_x_361) ;  /* 0x0000006000017945 */ /* 0x000fe80003800000 */
[----:B------:R0:W-:Y:S01]  /*97d0*/  @!P5 STG.E.U8 desc[UR36][R6.64+0x41], R57 ;  /* 0x000041390600d986 */ /* 0x0001e2000c101124 */
[----:B------:R-:W-:Y:S05]  /*97e0*/  @P6 BRA `(.L_x_362) ;  /* 0x00000000000c6947 */ /* 0x000fea0003800000 */
[----:B------:R-:W0:Y:S02]  /*97f0*/  LDG.E.U8 R16, desc[UR36][R156.64+0x40] ;  /* 0x000040249c107981 */ /* 0x000e24000c1e1100 */
[----:B0-----:R-:W-:-:S05]  /*9800*/  PRMT R3, R16, 0x8880, RZ ;  /* 0x0000888010037816 */ /* 0x001fca00000000ff */
[----:B------:R-:W-:-:S07]  /*9810*/  IMAD R2, R3, R18, RZ ;  /* 0x0000001203027224 */ /* 0x000fce00078e02ff */
.L_x_362:
[----:B------:R-:W-:Y:S05]  /*9820*/  BSYNC B1 ;  /* 0x0000000000017941 */ /* 0x000fea0003800000 */
.L_x_361:
[----:B0-----:R-:W-:Y:S01]  /*9830*/  @!P6 IMAD R3, R58, R17, R2 ;  /* 0x000000113a03e224 */ /* 0x001fe200078e0202 */
[----:B------:R-:W-:Y:S04]  /*9840*/  BSSY B1, `(.L_x_363) ;  /* 0x0000006000017945 */ /* 0x000fe80003800000 */
[----:B------:R0:W-:Y:S01]  /*9850*/  @!P6 STG.E.U8 desc[UR36][R8.64+0x40], R3 ;  /* 0x000040030800e986 */ /* 0x0001e2000c101124 */
[----:B------:R-:W-:Y:S05]  /*9860*/  @P1 BRA `(.L_x_364) ;  /* 0x00000000000c1947 */ /* 0x000fea0003800000 */
[----:B------:R-:W0:Y:S02]  /*9870*/  LDG.E.U8 R16, desc[UR36][R156.64+0x41] ;  /* 0x000041249c107981 */ /* 0x000e24000c1e1100 */
[----:B0-----:R-:W-:-:S05]  /*9880*/  PRMT R3, R16, 0x8880, RZ ;  /* 0x0000888010037816 */ /* 0x001fca00000000ff */
[----:B------:R-:W-:-:S07]  /*9890*/  IMAD R2, R3, R18, RZ ;  /* 0x0000001203027224 */ /* 0x000fce00078e02ff */
.L_x_364:
[----:B------:R-:W-:Y:S05]  /*98a0*/  BSYNC B1 ;  /* 0x0000000000017941 */ /* 0x000fea0003800000 */
.L_x_363:
        /* <DEDUP_REMOVED lines=12> */
.L_x_366:
[----:B------:R-:W-:Y:S05]  /*9970*/  BSYNC B1 ;  /* 0x0000000000017941 */ /* 0x000fea0003800000 */
.L_x_365:
[----:B0-----:R-:W-:Y:S01]  /*9980*/  @!P4 IMAD R3, R60, R17, R2 ;  /* 0x000000113c03c224 */ /* 0x001fe200078e0202 */
[----:B------:R-:W-:Y:S04]  /*9990*/  BSSY B1, `(.L_x_367) ;  /* 0x0000006000017945 */ /* 0x000fe80003800000 */
[----:B------:R0:W-:Y:S01]  /*99a0*/  @!P4 STG.E.U8 desc[UR36][R6.64+0x48], R3 ;  /* 0x000048030600c986 */ /* 0x0001e2000c101124 */
[----:B------:R-:W-:Y:S05]  /*99b0*/  @P3 BRA `(.L_x_368) ;  /* 0x00000000000c3947 */ /* 0x000fea0003800000 */
[----:B------:R-:W0:Y:S02]  /*99c0*/  LDG.E.U8 R16, desc[UR36][R14.64+0x49] ;  /* 0x000049240e107981 */ /* 0x000e24000c1e1100 */
[----:B0-----:R-:W-:-:S05]  /*99d0*/  PRMT R3, R16, 0x8880, RZ ;  /* 0x0000888010037816 */ /* 0x001fca00000000ff */
[----:B------:R-:W-:-:S07]  /*99e0*/  IMAD R2, R3, R18, RZ ;  /* 0x0000001203027224 */ /* 0x000fce00078e02ff */
.L_x_368:
[----:B------:R-:W-:Y:S05]  /*99f0*/  BSYNC B1 ;  /* 0x0000000000017941 */ /* 0x000fea0003800000 */
.L_x_367:
[----:B------:R-:W-:Y:S01]  /*9a00*/  @!P3 IMAD R61, R61, R17, R2 ;  /* 0x000000113d3db224 */ /* 0x000fe200078e0202 */
[----:B------:R-:W-:Y:S04]  /*9a10*/  BSSY B1, `(.L_x_369) ;  /* 0x0000006000017945 */ /* 0x000fe80003800000 */
[----:B------:R0:W-:Y:S01]  /*9a20*/  @!P3 STG.E.U8 desc[UR36][R6.64+0x49], R61 ;  /* 0x0000493d0600b986 */ /* 0x0001e2000c101124 */
[----:B------:R-:W-:Y:S05]  /*9a30*/  @P5 BRA `(.L_x_370) ;  /* 0x00000000000c5947 */ /* 0x000fea0003800000 */
[----:B------:R-:W0:Y:S02]  /*9a40*/  LDG.E.U8 R16, desc[UR36][R156.64+0x48] ;  /* 0x000048249c107981 */ /* 0x000e24000c1e1100 */
[----:B0-----:R-:W-:-:S05]  /*9a50*/  PRMT R3, R16, 0x8880, RZ ;  /* 0x0000888010037816 */ /* 0x001fca00000000ff */
[----:B------:R-:W-:-:S07]  /*9a60*/  IMAD R2, R3, R18, RZ ;  /* 0x0000001203027224 */ /* 0x000fce00078e02ff */
.L_x_370:
[----:B------:R-:W-:Y:S05]  /*9a70*/  BSYNC B1 ;  /* 0x0000000000017941 */ /* 0x000fea0003800000 */
.L_x_369:
[----:B0-----:R-:W-:Y:S01]  /*9a80*/  @!P5 IMAD R3, R62, R17, R2 ;  /* 0x000000113e03d224 */ /* 0x001fe200078e0202 */
[----:B------:R-:W-:Y:S04]  /*9a90*/  BSSY B1, `(.L_x_371) ;  /* 0x0000006000017945 */ /* 0x000fe80003800000 */
[----:B------:R0:W-:Y:S01]  /*9aa0*/  @!P5 STG.E.U8 desc[UR36][R8.64+0x48], R3 ;  /* 0x000048030800d986 */ /* 0x0001e2000c101124 */
[----:B------:R-:W-:Y:S05]  /*9ab0*/  @P6 BRA `(.L_x_372) ;  /* 0x00000000000c6947 */ /* 0x000fea0003800000 */
[----:B------:R-:W0:Y:S02]  /*9ac0*/  LDG.E.U8 R16, desc[UR36][R156.64+0x49] ;  /* 0x000049249c107981 */ /* 0x000e24000c1e1100 */
[----:B0-----:R-:W-:-:S05]  /*9ad0*/  PRMT R3, R16, 0x8880, RZ ;  /* 0x0000888010037816 */ /* 0x001fca00000000ff */
[----:B------:R-:W-:-:S07]  /*9ae0*/  IMAD R2, R3, R18, RZ ;  /* 0x0000001203027224 */ /* 0x000fce00078e02ff */
.L_x_372:
[----:B------:R-:W-:Y:S05]  /*9af0*/  BSYNC B1 ;  /* 0x0000000000017941 */ /* 0x000fea0003800000 */
.L_x_371:
[----:B------:R-:W-:Y:S01]  /*9b00*/  @!P6 IMAD R63, R63, R17, R2 ;  /* 0x000000113f3fe224 */ /* 0x000fe200078e0202 */
[----:B------:R-:W-:Y:S04]  /*9b10*/  BSSY B1, `(.L_x_373) ;  /* 0x0000006000017945 */ /* 0x000fe80003800000 */
[----:B------:R0:W-:Y:S01]  /*9b20*/  @!P6 STG.E.U8 desc[UR36][R8.64+0x49], R63 ;  /* 0x0000493f0800e986 */ /* 0x0001e2000c101124 */
[----:B------:R-:W-:Y:S05]  /*9b30*/  @P1 BRA `(.L_x_374) ;  /* 0x00000000000c1947 */ /* 0x000fea0003800000 */
[----:B------:R-:W0:Y:S02]  /*9b40*/  LDG.E.U8 R16, desc[UR36][R14.64+0x50] ;  /* 0x000050240e107981 */ /* 0x000e24000c1e1100 */
[----:B0-----:R-:W-:-:S05]  /*9b50*/  PRMT R3, R16, 0x8880, RZ ;  /* 0x0000888010037816 */ /* 0x001fca00000000ff */
[----:B------:R-:W-:-:S07]  /*9b60*/  IMAD R2, R3, R18, RZ ;  /* 0x0000001203027224 */ /* 0x000fce00078e02ff */
.L_x_374:
[----:B------:R-:W-:Y:S05]  /*9b70*/  BSYNC B1 ;  /* 0x0000000000017941 */ /* 0x000fea0003800000 */
.L_x_373:
        /* <DEDUP_REMOVED lines=12> */
.L_x_376:
[----:B------:R-:W-:Y:S05]  /*9c40*/  BSYNC B1 ;  /* 0x0000000000017941 */ /* 0x000fea0003800000 */
.L_x_375:
[----:B------:R-:W-:Y:S01]  /*9c50*/  @!P4 IMAD R65, R65, R17, R2 ;  /* 0x000000114141c224 */ /* 0x000fe200078e0202 */
[----:B------:R-:W-:Y:S04]  /*9c60*/  BSSY B1, `(.L_x_377) ;  /* 0x0000006000017945 */ /* 0x000fe80003800000 */
[----:B------:R0:W-:Y:S01]  /*9c70*/  @!P4 STG.E.U8 desc[UR36][R6.64+0x51], R65 ;  /* 0x000051410600c986 */ /* 0x0001e2000c101124 */
[----:B------:R-:W-:Y:S05]  /*9c80*/  @P3 BRA `(.L_x_378) ;  /* 0x00000000000c3947 */ /* 0x000fea0003800000 */
[----:B------:R-:W0:Y:S02]  /*9c90*/  LDG.E.U8 R16, desc[UR36][R156.64+0x50] ;  /* 0x000050249c107981 */ /* 0x000e24000c1e1100 */
[----:B0-----:R-:W-:-:S05]  /*9ca0*/  PRMT R3, R16, 0x8880, RZ ;  /* 0x0000888010037816 */ /* 0x001fca00000000ff */
[----:B------:R-:W-:-:S07]  /*9cb0*/  IMAD R2, R3, R18, RZ ;  /* 0x0000001203027224 */ /* 0x000fce00078e02ff */
.L_x_378:
[----:B------:R-:W-:Y:S05]  /*9cc0*/  BSYNC B1 ;  /* 0x0000000000017941 */ /* 0x000fea0003800000 */
.L_x_377:
[----:B0-----:R-:W-:Y:S01]  /*9cd0*/  @!P3 IMAD R3, R66, R17, R2 ;  /* 0x000000114203b224 */ /* 0x001fe200078e0202 */
[----:B------:R-:W-:Y:S04]  /*9ce0*/  BSSY B1, `(.L_x_379) ;  /* 0x0000006000017945 */ /* 0x000fe80003800000 */
[----:B------:R0:W-:Y:S01]  /*9cf0*/  @!P3 STG.E.U8 desc[UR36][R8.64+0x50], R3 ;  /* 0x000050030800b986 */ /* 0x0001e2000c101124 */
[----:B------:R-:W-:Y:S05]  /*9d00*/  @P5 BRA `(.L_x_380) ;  /* 0x00000000000c5947 */ /* 0x000fea0003800000 */
[----:B------:R-:W0:Y:S02]  /*9d10*/  LDG.E.U8 R16, desc[UR36][R156.64+0x51] ;  /* 0x000051249c107981 */ /* 0x000e24000c1e1100 */
[----:B0-----:R-:W-:-:S05]  /*9d20*/  PRMT R3, R16, 0x8880, RZ ;  /* 0x0000888010037816 */ /* 0x001fca00000000ff */
[----:B------:R-:W-:-:S07]  /*9d30*/  IMAD R2, R3, R18, RZ ;  /* 0x0000001203027224 */ /* 0x000fce00078e02ff */
.L_x_380:
[----:B------:R-:W-:Y:S05]  /*9d40*/  BSYNC B1 ;  /* 0x0000000000017941 */ /* 0x000fea0003800000 */
.L_x_379:
[----:B------:R-:W-:Y:S01]  /*9d50*/  @!P5 IMAD R67, R67, R17, R2 ;  /* 0x000000114343d224 */ /* 0x000fe200078e0202 */
[----:B------:R-:W-:Y:S04]  /*9d60*/  BSSY B1, `(.L_x_381) ;  /* 0x0000006000017945 */ /* 0x000fe80003800000 */
[----:B------:R0:W-:Y:S01]  /*9d70*/  @!P5 STG.E.U8 desc[UR36][R8.64+0x51], R67 ;  /* 0x000051430800d986 */ /* 0x0001e2000c101124 */
[----:B------:R-:W-:Y:S05]  /*9d80*/  @P6 BRA `(.L_x_382) ;  /* 0x00000000000c6947 */ /* 0x000fea0003800000 */
[----:B------:R-:W0:Y:S02]  /*9d90*/  LDG.E.U8 R16, desc[UR36][R14.64+0x58] ;  /* 0x000058240e107981 */ /* 0x000e24000c1e1100 */
[----:B0-----:R-:W-:-:S05]  /*9da0*/  PRMT R3, R16, 0x8880, RZ ;  /* 0x0000888010037816 */ /* 0x001fca00000000ff */
[----:B------:R-:W-:-:S07]  /*9db0*/  IMAD R2, R3, R18, RZ ;  /* 0x0000001203027224 */ /* 0x000fce00078e02ff */
.L_x_382:
[----:B------:R-:W-:Y:S05]  /*9dc0*/  BSYNC B1 ;  /* 0x0000000000017941 */ /* 0x000fea0003800000 */
.L_x_381:
[----:B0-----:R-:W-:Y:S01]  /*9dd0*/  @!P6 IMAD R3, R68, R17, R2 ;  /* 0x000000114403e224 */ /* 0x001fe200078e0202 */
[----:B------:R-:W-:Y:S04]  /*9de0*/  BSSY B1, `(.L_x_383) ;  /* 0x0000006000017945 */ /* 0x000fe80003800000 */
[----:B------:R0:W-:Y:S01]  /*9df0*/  @!P6 STG.E.U8 desc[UR36][R6.64+0x58], R3 ;  /* 0x000058030600e986 */ /* 0x0001e2000c101124 */
[----:B------:R-:W-:Y:S05]  /*9e00*/  @P1 BRA `(.L_x_384) ;  /* 0x00000000000c1947 */ /* 0x000fea0003800000 */
[----:B------:R-:W0:Y:S02]  /*9e10*/  LDG.E.U8 R16, desc[UR36][R14.64+0x59] ;  /* 0x000059240e107981 */ /* 0x000e24000c1e1100 */
[----:B0-----:R-:W-:-:S05]  /*9e20*/  PRMT R3, R16, 0x8880, RZ ;  /* 0x0000888010037816 */ /* 0x001fca00000000ff */
[----:B------:R-:W-:-:S07]  /*9e30*/  IMAD R2, R3, R18, RZ ;  /* 0x0000001203027224 */ /* 0x000fce00078e02ff */
.L_x_384:
[----:B------:R-:W-:Y:S05]  /*9e40*/  BSYNC B1 ;  /* 0x0000000000017941 */ /* 0x000fea0003800000 */
.L_x_383:
        /* <DEDUP_REMOVED lines=12> */
.L_x_386:
[----:B------:R-:W-:Y:S05]  /*9f10*/  BSYNC B1 ;  /* 0x0000000000017941 */ /* 0x000fea0003800000 */
.L_x_385:
[----:B0-----:R-:W-:Y:S01]  /*9f20*/  @!P4 IMAD R3, R70, R17, R2 ;  /* 0x000000114603c224 */ /* 0x001fe200078e0202 */
[----:B------:R-:W-:Y:S04]  /*9f30*/  BSSY B1, `(.L_x_387) ;  /* 0x0000006000017945 */ /* 0x000fe80003800000 */
[----:B------:R0:W-:Y:S01]  /*9f40*/  @!P4 STG.E.U8 desc[UR36][R8.64+0x58], R3 ;  /* 0x000058030800c986 */ /* 0x0001e2000c101124 */
[----:B------:R-:W-:Y:S05]  /*9f50*/  @P3 BRA `(.L_x_388) ;  /* 0x00000000000c3947 */ /* 0x000fea0003800000 */
[----:B------:R-:W0:Y:S02]  /*9f60*/  LDG.E.U8 R16, desc[UR36][R156.64+0x59] ;  /* 0x000059249c107981 */ /* 0x000e24000c1e1100 */
[----:B0-----:R-:W-:-:S05]  /*9f70*/  PRMT R3, R16, 0x8880, RZ ;  /* 0x0000888010037816 */ /* 0x001fca00000000ff */
[----:B------:R-:W-:-:S07]  /*9f80*/  IMAD R2, R3, R18, RZ ;  /* 0x0000001203027224 */ /* 0x000fce00078e02ff */
.L_x_388:
[----:B------:R-:W-:Y:S05]  /*9f90*/  BSYNC B1 ;  /* 0x0000000000017941 */ /* 0x000fea0003800000 */
.L_x_387:
[----:B------:R-:W-:Y:S01]  /*9fa0*/  @!P3 IMAD R71, R71, R17, R2 ;  /* 0x000000114747b224 */ /* 0x000fe200078e0202 */
[----:B------:R-:W-:Y:S04]  /*9fb0*/  BSSY B1, `(.L_x_389) ;  /* 0x0000006000017945 */ /* 0x000fe80003800000 */
[----:B------:R0:W-:Y:S01]  /*9fc0*/  @!P3 STG.E.U8 desc[UR36][R8.64+0x59], R71 ;  /* 0x000059470800b986 */ /* 0x0001e2000c101124 */
[----:B------:R-:W-:Y:S05]  /*9fd0*/  @P5 BRA `(.L_x_390) ;  /* 0x00000000000c5947 */ /* 0x000fea0003800000 */
[----:B------:R-:W0:Y:S02]  /*9fe0*/  LDG.E.U8 R16, desc[UR36][R14.64+0x60] ;  /* 0x000060240e107981 */ /* 0x000e24000c1e1100 */
[----:B0-----:R-:W-:-:S05]  /*9ff0*/  PRMT R3, R16, 0x8880, RZ ;  /* 0x0000888010037816 */ /* 0x001fca00000000ff */
[----:B------:R-:W-:-:S07]  /*a000*/  IMAD R2, R3, R18, RZ ;  /* 0x0000001203027224 */ /* 0x000fce00078e02ff */
.L_x_390:
[----:B------:R-:W-:Y:S05]  /*a010*/  BSYNC B1 ;  /* 0x0000000000017941 */ /* 0x000fea0003800000 */
.L_x_389:
[----:B0-----:R-:W-:Y:S01]  /*a020*/  @!P5 IMAD R3, R72, R17, R2 ;  /* 0x000000114803d224 */ /* 0x001fe200078e0202 */
[----:B------:R-:W-:Y:S04]  /*a030*/  BSSY B1, `(.L_x_391) ;  /* 0x0000006000017945 */ /* 0x000fe80003800000 */
[----:B------:R0:W-:Y:S01]  /*a040*/  @!P5 STG.E.U8 desc[UR36][R6.64+0x60], R3 ;  /* 0x000060030600d986 */ /* 0x0001e2000c101124 */
[----:B------:R-:W-:Y:S05]  /*a050*/  @P6 BRA `(.L_x_392) ;  /* 0x00000000000c6947 */ /* 0x000fea0003800000 */
[----:B------:R-:W0:Y:S02]  /*a060*/  LDG.E.U8 R16, desc[UR36][R14.64+0x61] ;  /* 0x000061240e107981 */ /* 0x000e24000c1e1100 */
[----:B0-----:R-:W-:-:S05]  /*a070*/  PRMT R3, R16, 0x8880, RZ ;  /* 0x0000888010037816 */ /* 0x001fca00000000ff */
[----:B------:R-:W-:-:S07]  /*a080*/  IMAD R2, R3, R18, RZ ;  /* 0x0000001203027224 */ /* 0x000fce00078e02ff */
.L_x_392:
[----:B------:R-:W-:Y:S05]  /*a090*/  BSYNC B1 ;  /* 0x0000000000017941 */ /* 0x000fea0003800000 */
.L_x_391:
[----:B------:R-:W-:Y:S01]  /*a0a0*/  @!P6 IMAD R73, R73, R17, R2 ;  /* 0x000000114949e224 */ /* 0x000fe200078e0202 */
[----:B------:R-:W-:Y:S04]  /*a0b0*/  BSSY B1, `(.L_x_393) ;  /* 0x0000006000017945 */ /* 0x000fe80003800000 */
[----:B------:R0:W-:Y:S01]  /*a0c0*/  @!P6 STG.E.U8 desc[UR36][R6.64+0x61], R73 ;  /* 0x000061490600e986 */ /* 0x0001e2000c101124 */
[----:B------:R-:W-:Y:S05]  /*a0d0*/  @P1 BRA `(.L_x_394) ;  /* 0x00000000000c1947 */ /* 0x000fea0003800000 */
[----:B------:R-:W0:Y:S02]  /*a0e0*/  LDG.E.U8 R16, desc[UR36][R156.64+0x60] ;  /* 0x000060249c107981 */ /* 0x000e24000c1e1100 */
[----:B0-----:R-:W-:-:S05]  /*a0f0*/  PRMT R3, R16, 0x8880, RZ ;  /* 0x0000888010037816 */ /* 0x001fca00000000ff */
[----:B------:R-:W-:-:S07]  /*a100*/  IMAD R2, R3, R18, RZ ;  /* 0x0000001203027224 */ /* 0x000fce00078e02ff */
.L_x_394:
[----:B------:R-:W-:Y:S05]  /*a110*/  BSYNC B1 ;  /* 0x0000000000017941 */ /* 0x000fea0003800000 */
.L_x_393:
        /* <DEDUP_REMOVED lines=12> */
.L_x_396:
[----:B------:R-:W-:Y:S05]  /*a1e0*/  BSYNC B1 ;  /* 0x0000000000017941 */ /* 0x000fea0003800000 */
.L_x_395:
[----:B------:R-:W-:Y:S01]  /*a1f0*/  @!P4 IMAD R75, R75, R17, R2 ;  /* 0x000000114b4bc224 */ /* 0x000fe200078e0202 */
[----:B------:R-:W-:Y:S04]  /*a200*/  BSSY B1, `(.L_x_397) ;  /* 0x0000006000017945 */ /* 0x000fe80003800000 */
[----:B------:R0:W-:Y:S01]  /*a210*/  @!P4 STG.E.U8 desc[UR36][R8.64+0x61], R75 ;  /* 0x0000614b0800c986 */ /* 0x0001e2000c101124 */
[----:B------:R-:W-:Y:S05]  /*a220*/  @P3 BRA `(.L_x_398) ;  /* 0x00000000000c3947 */ /* 0x000fea0003800000 */
[----:B------:R-:W0:Y:S02]  /*a230*/  LDG.E.U8 R16, desc[UR36][R14.64+0x68] ;  /* 0x000068240e107981 */ /* 0x000e24000c1e1100 */
[----:B0-----:R-:W-:-:S05]  /*a240*/  PRMT R3, R16, 0x8880, RZ ;  /* 0x0000888010037816 */ /* 0x001fca00000000ff */
[----:B------:R-:W-:-:S07]  /*a250*/  IMAD R2, R3, R18, RZ ;  /* 0x0000001203027224 */ /* 0x000fce00078e02ff */
.L_x_398:
[----:B------:R-:W-:Y:S05]  /*a260*/  BSYNC B1 ;  /* 0x0000000000017941 */ /* 0x000fea0003800000 */
.L_x_397:
[----:B0-----:R-:W-:Y:S01]  /*a270*/  @!P3 IMAD R3, R76, R17, R2 ;  /* 0x000000114c03b224 */ /* 0x001fe200078e0202 */
[----:B------:R-:W-:Y:S04]  /*a280*/  BSSY B1, `(.L_x_399) ;  /* 0x0000006000017945 */ /* 0x000fe80003800000 */
[----:B------:R0:W-:Y:S01]  /*a290*/  @!P3 STG.E.U8 desc[UR36][R6.64+0x68], R3 ;  /* 0x000068030600b986 */ /* 0x0001e2000c101124 */
[----:B------:R-:W-:Y:S05]  /*a2a0*/  @P5 BRA `(.L_x_400) ;  /* 0x00000000000c5947 */ /* 0x000fea0003800000 */
[----:B------:R-:W0:Y:S02]  /*a2b0*/  LDG.E.U8 R16, desc[UR36][R14.64+0x69] ;  /* 0x000069240e107981 */ /* 0x000e24000c1e1100 */
[----:B0-----:R-:W-:-:S05]  /*a2c0*/  PRMT R3, R16, 0x8880, RZ ;  /* 0x0000888010037816 */ /* 0x001fca00000000ff */
[----:B------:R-:W-:-:S07]  /*a2d0*/  IMAD R2, R3, R18, RZ ;  /* 0x0000001203027224 */ /* 0x000fce00078e02ff */
.L_x_400:
[----:B------:R-:W-:Y:S05]  /*a2e0*/  BSYNC B1 ;  /* 0x0000000000017941 */ /* 0x000fea0003800000 */
.L_x_399:
[----:B------:R-:W-:Y:S01]  /*a2f0*/  @!P5 IMAD R77, R77, R17, R2 ;  /* 0x000000114d4dd224 */ /* 0x000fe200078e0202 */
[----:B------:R-:W-:Y:S04]  /*a300*/  BSSY B1, `(.L_x_401) ;  /* 0x0000006000017945 */ /* 0x000fe80003800000 */
[----:B------:R0:W-:Y:S01]  /*a310*/  @!P5 STG.E.U8 desc[UR36][R6.64+0x69], R77 ;  /* 0x0000694d0600d986 */ /* 0x0001e2000c101124 */
[----:B------:R-:W-:Y:S05]  /*a320*/  @P6 BRA `(.L_x_402) ;  /* 0x00000000000c6947 */ /* 0x000fea0003800000 */
[----:B------:R-:W0:Y:S02]  /*a330*/  LDG.E.U8 R16, desc[UR36][R156.64+0x68] ;  /* 0x000068249c107981 */ /* 0x000e24000c1e1100 */
[----:B0-----:R-:W-:-:S05]  /*a340*/  PRMT R3, R16, 0x8880, RZ ;  /* 0x0000888010037816 */ /* 0x001fca00000000ff */
[----:B------:R-:W-:-:S07]  /*a350*/  IMAD R2, R3, R18, RZ ;  /* 0x0000001203027224 */ /* 0x000fce00078e02ff */
.L_x_402:
[----:B------:R-:W-:Y:S05]  /*a360*/  BSYNC B1 ;  /* 0x0000000000017941 */ /* 0x000fea0003800000 */
.L_x_401:
[----:B0-----:R-:W-:Y:S01]  /*a370*/  @!P6 IMAD R3, R78, R17, R2 ;  /* 0x000000114e03e224 */ /* 0x001fe200078e0202 */
[----:B------:R-:W-:Y:S04]  /*a380*/  BSSY B1, `(.L_x_403) ;  /* 0x0000006000017945 */ /* 0x000fe80003800000 */
[----:B------:R0:W-:Y:S01]  /*a390*/  @!P6 STG.E.U8 desc[UR36][R8.64+0x68], R3 ;  /* 0x000068030800e986 */ /* 0x0001e2000c101124 */
[----:B------:R-:W-:Y:S05]  /*a3a0*/  @P1 BRA `(.L_x_404) ;  /* 0x00000000000c1947 */ /* 0x000fea0003800000 */
[----:B------:R-:W0:Y:S02]  /*a3b0*/  LDG.E.U8 R16, desc[UR36][R156.64+0x69] ;  /* 0x000069249c107981 */ /* 0x000e24000c1e1100 */
[----:B0-----:R-:W-:-:S05]  /*a3c0*/  PRMT R3, R16, 0x8880, RZ ;  /* 0x0000888010037816 */ /* 0x001fca00000000ff */
[----:B------:R-:W-:-:S07]  /*a3d0*/  IMAD R2, R3, R18, RZ ;  /* 0x0000001203027224 */ /* 0x000fce00078e02ff */
.L_x_404:
[----:B------:R-:W-:Y:S05]  /*a3e0*/  BSYNC B1 ;  /* 0x0000000000017941 */ /* 0x000fea0003800000 */
.L_x_403:
        /* <DEDUP_REMOVED lines=12> */
.L_x_406:
[----:B------:R-:W-:Y:S05]  /*a4b0*/  BSYNC B1 ;  /* 0x0000000000017941 */ /* 0x000fea0003800000 */
.L_x_405:
[----:B0-----:R-:W-:Y:S01]  /*a4c0*/  @!P4 IMAD R3, R80, R17, R2 ;  /* 0x000000115003c224 */ /* 0x001fe200078e0202 */
[----:B------:R-:W-:Y:S04]  /*a4d0*/  BSSY B1, `(.L_x_407) ;  /* 0x0000006000017945 */ /* 0x000fe80003800000 */
[----:B------:R0:W-:Y:S01]  /*a4e0*/  @!P4 STG.E.U8 desc[UR36][R6.64+0x70], R3 ;  /* 0x000070030600c986 */ /* 0x0001e2000c101124 */
[----:B------:R-:W-:Y:S05]  /*a4f0*/  @P3 BRA `(.L_x_408) ;  /* 0x00000000000c3947 */ /* 0x000fea0003800000 */
[----:B------:R-:W0:Y:S02]  /*a500*/  LDG.E.U8 R16, desc[UR36][R14.64+0x71] ;  /* 0x000071240e107981 */ /* 0x000e24000c1e1100 */
[----:B0-----:R-:W-:-:S05]  /*a510*/  PRMT R3, R16, 0x8880, RZ ;  /* 0x0000888010037816 */ /* 0x001fca00000000ff */
[----:B------:R-:W-:-:S07]  /*a520*/  IMAD R2, R3, R18, RZ ;  /* 0x0000001203027224 */ /* 0x000fce00078e02ff */
.L_x_408:
[----:B------:R-:W-:Y:S05]  /*a530*/  BSYNC B1 ;  /* 0x0000000000017941 */ /* 0x000fea0003800000 */
.L_x_407:
[----:B------:R-:W-:Y:S01]  /*a540*/  @!P3 IMAD R81, R81, R17, R2 ;  /* 0x000000115151b224 */ /* 0x000fe200078e0202 */
[----:B------:R-:W-:Y:S04]  /*a550*/  BSSY B1, `(.L_x_409) ;  /* 0x0000006000017945 */ /* 0x000fe80003800000 */
[----:B------:R0:W-:Y:S01]  /*a560*/  @!P3 STG.E.U8 desc[UR36][R6.64+0x71], R81 ;  /* 0x000071510600b986 */ /* 0x0001e2000c101124 */
[----:B------:R-:W-:Y:S05]  /*a570*/  @P5 BRA `(.L_x_410) ;  /* 0x00000000000c5947 */ /* 0x000fea0003800000 */
[----:B------:R-:W0:Y:S02]  /*a580*/  LDG.E.U8 R16, desc[UR36][R156.64+0x70] ;  /* 0x000070249c107981 */ /* 0x000e24000c1e1100 */
[----:B0-----:R-:W-:-:S05]  /*a590*/  PRMT R3, R16, 0x8880, RZ ;  /* 0x0000888010037816 */ /* 0x001fca00000000ff */
[----:B------:R-:W-:-:S07]  /*a5a0*/  IMAD R2, R3, R18, RZ ;  /* 0x0000001203027224 */ /* 0x000fce00078e02ff */
.L_x_410:
[----:B------:R-:W-:Y:S05]  /*a5b0*/  BSYNC B1 ;  /* 0x0000000000017941 */ /* 0x000fea0003800000 */
.L_x_409:
[----:B0-----:R-:W-:Y:S01]  /*a5c0*/  @!P5 IMAD R3, R82, R17, R2 ;  /* 0x000000115203d224 */ /* 0x001fe200078e0202 */
[----:B------:R-:W-:Y:S04]  /*a5d0*/  BSSY B1, `(.L_x_411) ;  /* 0x0000006000017945 */ /* 0x000fe80003800000 */
[----:B------:R0:W-:Y:S01]  /*a5e0*/  @!P5 STG.E.U8 desc[UR36][R8.64+0x70], R3 ;  /* 0x000070030800d986 */ /* 0x0001e2000c101124 */
[----:B------:R-:W-:Y:S05]  /*a5f0*/  @P6 BRA `(.L_x_412) ;  /* 0x00000000000c6947 */ /* 0x000fea0003800000 */
[----:B------:R-:W0:Y:S02]  /*a600*/  LDG.E.U8 R16, desc[UR36][R156.64+0x71] ;  /* 0x000071249c107981 */ /* 0x000e24000c1e1100 */
[----:B0-----:R-:W-:-:S05]  /*a610*/  PRMT R3, R16, 0x8880, RZ ;  /* 0x0000888010037816 */ /* 0x001fca00000000ff */
[----:B------:R-:W-:-:S07]  /*a620*/  IMAD R2, R3, R18, RZ ;  /* 0x0000001203027224 */ /* 0x000fce00078e02ff */
.L_x_412:
[----:B------:R-:W-:Y:S05]  /*a630*/  BSYNC B1 ;  /* 0x0000000000017941 */ /* 0x000fea0003800000 */
.L_x_411:
[----:B------:R-:W-:Y:S01]  /*a640*/  @!P6 IMAD R83, R83, R17, R2 ;  /* 0x000000115353e224 */ /* 0x000fe200078e0202 */
[----:B------:R-:W-:Y:S04]  /*a650*/  BSSY B1, `(.L_x_413) ;  /* 0x0000006000017945 */ /* 0x000fe80003800000 */
[----:B------:R0:W-:Y:S01]  /*a660*/  @!P6 STG.E.U8 desc[UR36][R8.64+0x71], R83 ;  /* 0x000071530800e986 */ /* 0x0001e2000c101124 */
[----:B------:R-:W-:Y:S05]  /*a670*/  @P1 BRA `(.L_x_414) ;  /* 0x00000000000c1947 */ /* 0x000fea0003800000 */
[----:B------:R-:W0:Y:S02]  /*a680*/  LDG.E.U8 R16, desc[UR36][R14.64+0x78] ;  /* 0x000078240e107981 */ /* 0x000e24000c1e1100 */
[----:B0-----:R-:W-:-:S05]  /*a690*/  PRMT R3, R16, 0x8880, RZ ;  /* 0x0000888010037816 */ /* 0x001fca00000000ff */
[----:B------:R-:W-:-:S07]  /*a6a0*/  IMAD R2, R3, R18, RZ ;  /* 0x0000001203027224 */ /* 0x000fce00078e02ff */
.L_x_414:
[----:B------:R-:W-:Y:S05]  /*a6b0*/  BSYNC B1 ;  /* 0x0000000000017941 */ /* 0x000fea0003800000 */
.L_x_413:
        /* <DEDUP_REMOVED lines=12> */
.L_x_416:
[----:B------:R-:W-:Y:S05]  /*a780*/  BSYNC B1 ;  /* 0x0000000000017941 */ /* 0x000fea0003800000 */
.L_x_415:
[----:B------:R-:W-:Y:S01]  /*a790*/  @!P4 IMAD R85, R85, R17, R2 ;  /* 0x000000115555c224 */ /* 0x000fe200078e0202 */
[----:B------:R-:W-:Y:S04]  /*a7a0*/  BSSY B1, `(.L_x_417) ;  /* 0x0000006000017945 */ /* 0x000fe80003800000 */
[----:B------:R0:W-:Y:S01]  /*a7b0*/  @!P4 STG.E.U8 desc[UR36][R6.64+0x79], R85 ;  /* 0x000079550600c986 */ /* 0x0001e2000c101124 */
[----:B------:R-:W-:Y:S05]  /*a7c0*/  @P3 BRA `(.L_x_418) ;  /* 0x00000000000c3947 */ /* 0x000fea0003800000 */
[----:B------:R-:W0:Y:S02]  /*a7d0*/  LDG.E.U8 R16, desc[UR36][R156.64+0x78] ;  /* 0x000078249c107981 */ /* 0x000e24000c1e1100 */
[----:B0-----:R-:W-:-:S05]  /*a7e0*/  PRMT R3, R16, 0x8880, RZ ;  /* 0x0000888010037816 */ /* 0x001fca00000000ff */
[----:B------:R-:W-:-:S07]  /*a7f0*/  IMAD R2, R3, R18, RZ ;  /* 0x0000001203027224 */ /* 0x000fce00078e02ff */
.L_x_418:
[----:B------:R-:W-:Y:S05]  /*a800*/  BSYNC B1 ;  /* 0x0000000000017941 */ /* 0x000fea0003800000 */
.L_x_417:
[----:B0-----:R-:W-:Y:S01]  /*a810*/  @!P3 IMAD R3, R86, R17, R2 ;  /* 0x000000115603b224 */ /* 0x001fe200078e0202 */
[----:B------:R-:W-:Y:S04]  /*a820*/  BSSY B1, `(.L_x_419) ;  /* 0x0000006000017945 */ /* 0x000fe80003800000 */
[----:B------:R0:W-:Y:S01]  /*a830*/  @!P3 STG.E.U8 desc[UR36][R8.64+0x78], R3 ;  /* 0x000078030800b986 */ /* 0x0001e2000c101124 */
[----:B------:R-:W-:Y:S05]  /*a840*/  @P5 BRA `(.L_x_420) ;  /* 0x00000000000c5947 */ /* 0x000fea0003800000 */
[----:B------:R-:W0:Y:S02]  /*a850*/  LDG.E.U8 R16, desc[UR36][R156.64+0x79] ;  /* 0x000079249c107981 */ /* 0x000e24000c1e1100 */
[----:B0-----:R-:W-:-:S05]  /*a860*/  PRMT R3, R16, 0x8880, RZ ;  /* 0x0000888010037816 */ /* 0x001fca00000000ff */
[----:B------:R-:W-:-:S07]  /*a870*/  IMAD R2, R3, R18, RZ ;  /* 0x0000001203027224 */ /* 0x000fce00078e02ff */
.L_x_420:
[----:B------:R-:W-:Y:S05]  /*a880*/  BSYNC B1 ;  /* 0x0000000000017941 */ /* 0x000fea0003800000 */
.L_x_419:
[----:B------:R-:W-:Y:S01]  /*a890*/  @!P5 IMAD R87, R87, R17, R2 ;  /* 0x000000115757d224 */ /* 0x000fe200078e0202 */
[----:B------:R-:W-:Y:S04]  /*a8a0*/  BSSY B1, `(.L_x_421) ;  /* 0x0000006000017945 */ /* 0x000fe80003800000 */
[----:B------:R0:W-:Y:S01]  /*a8b0*/  @!P5 STG.E.U8 desc[UR36][R8.64+0x79], R87 ;  /* 0x000079570800d986 */ /* 0x0001e2000c101124 */
[----:B------:R-:W-:Y:S05]  /*a8c0*/  @P6 BRA `(.L_x_422) ;  /* 0x00000000000c6947 */ /* 0x000fea0003800000 */
[----:B------:R-:W0:Y:S02]  /*a8d0*/  LDG.E.U8 R16, desc[UR36][R14.64+0x80] ;  /* 0x000080240e107981 */ /* 0x000e24000c1e1100 */
[----:B0-----:R-:W-:-:S05]  /*a8e0*/  PRMT R3, R16, 0x8880, RZ ;  /* 0x0000888010037816 */ /* 0x001fca00000000ff */
[----:B------:R-:W-:-:S07]  /*a8f0*/  IMAD R2, R3, R18, RZ ;  /* 0x0000001203027224 */ /* 0x000fce00078e02ff */
.L_x_422:
[----:B------:R-:W-:Y:S05]  /*a900*/  BSYNC B1 ;  /* 0x0000000000017941 */ /* 0x000fea0003800000 */
.L_x_421:
[----:B0-----:R-:W-:Y:S01]  /*a910*/  @!P6 IMAD R3, R88, R17, R2 ;  /* 0x000000115803e224 */ /* 0x001fe200078e0202 */
[----:B------:R-:W-:Y:S04]  /*a920*/  BSSY B1, `(.L_x_423) ;  /* 0x0000006000017945 */ /* 0x000fe80003800000 */
[----:B------:R0:W-:Y:S01]  /*a930*/  @!P6 STG.E.U8 desc[UR36][R6.64+0x80], R3 ;  /* 0x000080030600e986 */ /* 0x0001e2000c101124 */
[----:B------:R-:W-:Y:S05]  /*a940*/  @P1 BRA `(.L_x_424) ;  /* 0x00000000000c1947 */ /* 0x000fea0003800000 */
[----:B------:R-:W0:Y:S02]  /*a950*/  LDG.E.U8 R16, desc[UR36][R14.64+0x81] ;  /* 0x000081240e107981 */ /* 0x000e24000c1e1100 */
[----:B0-----:R-:W-:-:S05]  /*a960*/  PRMT R3, R16, 0x8880, RZ ;  /* 0x0000888010037816 */ /* 0x001fca00000000ff */
[----:B------:R-:W-:-:S07]  /*a970*/  IMAD R2, R3, R18, RZ ;  /* 0x0000001203027224 */ /* 0x000fce00078e02ff */
.L_x_424:
[----:B------:R-:W-:Y:S05]  /*a980*/  BSYNC B1 ;  /* 0x0000000000017941 */ /* 0x000fea0003800000 */
.L_x_423:
        /* <DEDUP_REMOVED lines=12> */
.L_x_426:
[----:B------:R-:W-:Y:S05]  /*aa50*/  BSYNC B1 ;  /* 0x0000000000017941 */ /* 0x000fea0003800000 */
.L_x_425:
[----:B0-----:R-:W-:Y:S01]  /*aa60*/  @!P4 IMAD R3, R90, R17, R2 ;  /* 0x000000115a03c224 */ /* 0x001fe200078e0202 */
[----:B------:R-:W-:Y:S04]  /*aa70*/  BSSY B1, `(.L_x_427) ;  /* 0x0000006000017945 */ /* 0x000fe80003800000 */
[----:B------:R0:W-:Y:S01]  /*aa80*/  @!P4 STG.E.U8 desc[UR36][R8.64+0x80], R3 ;  /* 0x000080030800c986 */ /* 0x0001e2000c101124 */
[----:B------:R-:W-:Y:S05]  /*aa90*/  @P3 BRA `(.L_x_428) ;  /* 0x00000000000c3947 */ /* 0x000fea0003800000 */
[----:B------:R-:W0:Y:S02]  /*aaa0*/  LDG.E.U8 R16, desc[UR36][R156.64+0x81] ;  /* 0x000081249c107981 */ /* 0x000e24000c1e1100 */
[----:B0-----:R-:W-:-:S05]  /*aab0*/  PRMT R3, R16, 0x8880, RZ ;  /* 0x0000888010037816 */ /* 0x001fca00000000ff */
[----:B------:R-:W-:-:S07]  /*aac0*/  IMAD R2, R3, R18, RZ ;  /* 0x0000001203027224 */ /* 0x000fce00078e02ff */
.L_x_428:
[----:B------:R-:W-:Y:S05]  /*aad0*/  BSYNC B1 ;  /* 0x0000000000017941 */ /* 0x000fea0003800000 */
.L_x_427:
[----:B------:R-:W-:Y:S01]  /*aae0*/  @!P3 IMAD R91, R91, R17, R2 ;  /* 0x000000115b5bb224 */ /* 0x000fe200078e0202 */
[----:B------:R-:W-:Y:S04]  /*aaf0*/  BSSY B1, `(.L_x_429) ;  /* 0x0000006000017945 */ /* 0x000fe80003800000 */
[----:B------:R0:W-:Y:S01]  /*ab00*/  @!P3 STG.E.U8 desc[UR36][R8.64+0x81], R91 ;  /* 0x0000815b0800b986 */ /* 0x0001e2000c101124 */
[----:B------:R-:W-:Y:S05]  /*ab10*/  @P5 BRA `(.L_x_430) ;  /* 0x00000000000c5947 */ /* 0x000fea0003800000 */
[----:B------:R-:W0:Y:S02]  /*ab20*/  LDG.E.U8 R16, desc[UR36][R14.64+0x88] ;  /* 0x000088240e107981 */ /* 0x000e24000c1e1100 */
[----:B0-----:R-:W-:-:S05]  /*ab30*/  PRMT R3, R16, 0x8880, RZ ;  /* 0x0000888010037816 */ /* 0x001fca00000000ff */
[----:B------:R-:W-:-:S07]  /*ab40*/  IMAD R2, R3, R18, RZ ;  /* 0x0000001203027224 */ /* 0x000fce00078e02ff */
.L_x_430:
[----:B------:R-:W-:Y:S05]  /*ab50*/  BSYNC B1 ;  /* 0x0000000000017941 */ /* 0x000fea0003800000 */
.L_x_429:
[----:B0-----:R-:W-:Y:S01]  /*ab60*/  @!P5 IMAD R3, R92, R17, R2 ;  /* 0x000000115c03d224 */ /* 0x001fe200078e0202 */
[----:B------:R-:W-:Y:S04]  /*ab70*/  BSSY B1, `(.L_x_431) ;  /* 0x0000006000017945 */ /* 0x000fe80003800000 */
[----:B------:R0:W-:Y:S01]  /*ab80*/  @!P5 STG.E.U8 desc[UR36][R6.64+0x88], R3 ;  /* 0x000088030600d986 */ /* 0x0001e2000c101124 */
[----:B------:R-:W-:Y:S05]  /*ab90*/  @P6 BRA `(.L_x_432) ;  /* 0x00000000000c6947 */ /* 0x000fea0003800000 */
[----:B------:R-:W0:Y:S02]  /*aba0*/  LDG.E.U8 R16, desc[UR36][R14.64+0x89] ;  /* 0x000089240e107981 */ /* 0x000e24000c1e1100 */
[----:B0-----:R-:W-:-:S05]  /*abb0*/  PRMT R3, R16, 0x8880, RZ ;  /* 0x0000888010037816 */ /* 0x001fca00000000ff */
[----:B------:R-:W-:-:S07]  /*abc0*/  IMAD R2, R3, R18, RZ ;  /* 0x0000001203027224 */ /* 0x000fce00078e02ff */
.L_x_432:
[----:B------:R-:W-:Y:S05]  /*abd0*/  BSYNC B1 ;  /* 0x0000000000017941 */ /* 0x000fea0003800000 */
.L_x_431:
[----:B------:R-:W-:Y:S01]  /*abe0*/  @!P6 IMAD R93, R93, R17, R2 ;  /* 0x000000115d5de224 */ /* 0x000fe200078e0202 */
[----:B------:R-:W-:Y:S04]  /*abf0*/  BSSY B1, `(.L_x_433) ;  /* 0x0000006000017945 */ /* 0x000fe80003800000 */
[----:B------:R0:W-:Y:S01]  /*ac00*/  @!P6 STG.E.U8 desc[UR36][R6.64+0x89], R93 ;  /* 0x0000895d0600e986 */ /* 0x0001e2000c101124 */
[----:B------:R-:W-:Y:S05]  /*ac10*/  @P1 BRA `(.L_x_434) ;  /* 0x00000000000c1947 */ /* 0x000fea0003800000 */
[----:B------:R-:W0:Y:S02]  /*ac20*/  LDG.E.U8 R16, desc[UR36][R156.64+0x88] ;  /* 0x000088249c107981 */ /* 0x000e24000c1e1100 */
[----:B0-----:R-:W-:-:S05]  /*ac30*/  PRMT R3, R16, 0x8880, RZ ;  /* 0x0000888010037816 */ /* 0x001fca00000000ff */
[----:B------:R-:W-:-:S07]  /*ac40*/  IMAD R2, R3, R18, RZ ;  /* 0x0000001203027224 */ /* 0x000fce00078e02ff */
.L_x_434:
[----:B------:R-:W-:Y:S05]  /*ac50*/  BSYNC B1 ;  /* 0x0000000000017941 */ /* 0x000fea0003800000 */
.L_x_433:
        /* <DEDUP_REMOVED lines=12> */
.L_x_436:
[----:B------:R-:W-:Y:S05]  /*ad20*/  BSYNC B1 ;  /* 0x0000000000017941 */ /* 0x000fea0003800000 */
.L_x_435:
[----:B------:R-:W-:Y:S01]  /*ad30*/  @!P4 IMAD R95, R95, R17, R2 ;  /* 0x000000115f5fc224 */ /* 0x000fe200078e0202 */
[----:B------:R-:W-:Y:S04]  /*ad40*/  BSSY B1, `(.L_x_437) ;  /* 0x0000006000017945 */ /* 0x000fe80003800000 */
[----:B------:R0:W-:Y:S01]  /*ad50*/  @!P4 STG.E.U8 desc[UR36][R8.64+0x89], R95 ;  /* 0x0000895f0800c986 */ /* 0x0001e2000c101124 */
[----:B------:R-:W-:Y:S05]  /*ad60*/  @P3 BRA `(.L_x_438) ;  /* 0x00000000000c3947 */ /* 0x000fea0003800000 */
[----:B------:R-:W0:Y:S02]  /*ad70*/  LDG.E.U8 R16, desc[UR36][R14.64+0x90] ;  /* 0x000090240e107981 */ /* 0x000e24000c1e1100 */
[----:B0-----:R-:W-:-:S05]  /*ad80*/  PRMT R3, R16, 0x8880, RZ ;  /* 0x0000888010037816 */ /* 0x001fca00000000ff */
[----:B------:R-:W-:-:S07]  /*ad90*/  IMAD R2, R3, R18, RZ ;  /* 0x0000001203027224 */ /* 0x000fce00078e02ff */
.L_x_438:
[----:B------:R-:W-:Y:S05]  /*ada0*/  BSYNC B1 ;  /* 0x0000000000017941 */ /* 0x000fea0003800000 */
.L_x_437:
[----:B0-----:R-:W-:Y:S01]  /*adb0*/  @!P3 IMAD R3, R96, R17, R2 ;  /* 0x000000116003b224 */ /* 0x001fe200078e0202 */
[----:B------:R-:W-:Y:S04]  /*adc0*/  BSSY B1, `(.L_x_439) ;  /* 0x0000006000017945 */ /* 0x000fe80003800000 */
[----:B------:R0:W-:Y:S01]  /*add0*/  @!P3 STG.E.U8 desc[UR36][R6.64+0x90], R3 ;  /* 0x000090030600b986 */ /* 0x0001e2000c101124 */
[----:B------:R-:W-:Y:S05]  /*ade0*/  @P5 BRA `(.L_x_440) ;  /* 0x00000000000c5947 */ /* 0x000fea0003800000 */
[----:B------:R-:W0:Y:S02]  /*adf0*/  LDG.E.U8 R16, desc[UR36][R14.64+0x91] ;  /* 0x000091240e107981 */ /* 0x000e24000c1e1100 */
[----:B0-----:R-:W-:-:S05]  /*ae00*/  PRMT R3, R16, 0x8880, RZ ;  /* 0x0000888010037816 */ /* 0x001fca00000000ff */
[----:B------:R-:W-:-:S07]  /*ae10*/  IMAD R2, R3, R18, RZ ;  /* 0x0000001203027224 */ /* 0x000fce00078e02ff */
.L_x_440:
[----:B------:R-:W-:Y:S05]  /*ae20*/  BSYNC B1 ;  /* 0x0000000000017941 */ /* 0x000fea0003800000 */
.L_x_439:
[----:B------:R-:W-:Y:S01]  /*ae30*/  @!P5 IMAD R97, R97, R17, R2 ;  /* 0x000000116161d224 */ /* 0x000fe200078e0202 */
[----:B------:R-:W-:Y:S04]  /*ae40*/  BSSY B1, `(.L_x_441) ;  /* 0x0000006000017945 */ /* 0x000fe80003800000 */
[----:B------:R0:W-:Y:S01]  /*ae50*/  @!P5 STG.E.U8 desc[UR36][R6.64+0x91], R97 ;  /* 0x000091610600d986 */ /* 0x0001e2000c101124 */
[----:B------:R-:W-:Y:S05]  /*ae60*/  @P6 BRA `(.L_x_442) ;  /* 0x00000000000c6947 */ /* 0x000fea0003800000 */
[----:B------:R-:W0:Y:S02]  /*ae70*/  LDG.E.U8 R16, desc[UR36][R156.64+0x90] ;  /* 0x000090249c107981 */ /* 0x000e24000c1e1100 */
[----:B0-----:R-:W-:-:S05]  /*ae80*/  PRMT R3, R16, 0x8880, RZ ;  /* 0x0000888010037816 */ /* 0x001fca00000000ff */
[----:B------:R-:W-:-:S07]  /*ae90*/  IMAD R2, R3, R18, RZ ;  /* 0x0000001203027224 */ /* 0x000fce00078e02ff */
.L_x_442:
[----:B------:R-:W-:Y:S05]  /*aea0*/  BSYNC B1 ;  /* 0x0000000000017941 */ /* 0x000fea0003800000 */
.L_x_441:
[----:B0-----:R-:W-:Y:S01]  /*aeb0*/  @!P6 IMAD R3, R98, R17, R2 ;  /* 0x000000116203e224 */ /* 0x001fe200078e0202 */
[----:B------:R-:W-:Y:S04]  /*aec0*/  BSSY B1, `(.L_x_443) ;  /* 0x0000006000017945 */ /* 0x000fe80003800000 */
[----:B------:R0:W-:Y:S01]  /*aed0*/  @!P6 STG.E.U8 desc[UR36][R8.64+0x90], R3 ;  /* 0x000090030800e986 */ /* 0x0001e2000c101124 */
[----:B------:R-:W-:Y:S05]  /*aee0*/  @P1 BRA `(.L_x_444) ;  /* 0x00000000000c1947 */ /* 0x000fea0003800000 */
[----:B------:R-:W0:Y:S02]  /*aef0*/  LDG.E.U8 R16, desc[UR36][R156.64+0x91] ;  /* 0x000091249c107981 */ /* 0x000e24000c1e1100 */
[----:B0-----:R-:W-:-:S05]  /*af00*/  PRMT R3, R16, 0x8880, RZ ;  /* 0x0000888010037816 */ /* 0x001fca00000000ff */
[----:B------:R-:W-:-:S07]  /*af10*/  IMAD R2, R3, R18, RZ ;  /* 0x0000001203027224 */ /* 0x000fce00078e02ff */
.L_x_444:
[----:B------:R-:W-:Y:S05]  /*af20*/  BSYNC B1 ;  /* 0x0000000000017941 */ /* 0x000fea0003800000 */
.L_x_443:
        /* <DEDUP_REMOVED lines=12> */
.L_x_446:
[----:B------:R-:W-:Y:S05]  /*aff0*/  BSYNC B1 ;  /* 0x0000000000017941 */ /* 0x000fea0003800000 */
.L_x_445:
[----:B0-----:R-:W-:Y:S01]  /*b000*/  @!P4 IMAD R3, R100, R17, R2 ;  /* 0x000000116403c224 */ /* 0x001fe200078e0202 */
[----:B------:R-:W-:Y:S04]  /*b010*/  BSSY B1, `(.L_x_447) ;  /* 0x0000006000017945 */ /* 0x000fe80003800000 */
[----:B------:R0:W-:Y:S01]  /*b020*/  @!P4 STG.E.U8 desc[UR36][R6.64+0x98], R3 ;  /* 0x000098030600c986 */ /* 0x0001e2000c101124 */
[----:B------:R-:W-:Y:S05]  /*b030*/  @P3 BRA `(.L_x_448) ;  /* 0x00000000000c3947 */ /* 0x000fea0003800000 */
[----:B------:R-:W0:Y:S02]  /*b040*/  LDG.E.U8 R16, desc[UR36][R14.64+0x99] ;  /* 0x000099240e107981 */ /* 0x000e24000c1e1100 */
[----:B0-----:R-:W-:-:S05]  /*b050*/  PRMT R3, R16, 0x8880, RZ ;  /* 0x0000888010037816 */ /* 0x001fca00000000ff */
[----:B------:R-:W-:-:S07]  /*b060*/  IMAD R2, R3, R18, RZ ;  /* 0x0000001203027224 */ /* 0x000fce00078e02ff */
.L_x_448:
[----:B------:R-:W-:Y:S05]  /*b070*/  BSYNC B1 ;  /* 0x0000000000017941 */ /* 0x000fea0003800000 */
.L_x_447:
[----:B------:R-:W-:Y:S01]  /*b080*/  @!P3 IMAD R101, R101, R17, R2 ;  /* 0x000000116565b224 */ /* 0x000fe200078e0202 */
[----:B------:R-:W-:Y:S04]  /*b090*/  BSSY B1, `(.L_x_449) ;  /* 0x0000006000017945 */ /* 0x000fe80003800000 */
[----:B------:R0:W-:Y:S01]  /*b0a0*/  @!P3 STG.E.U8 desc[UR36][R6.64+0x99], R101 ;  /* 0x000099650600b986 */ /* 0x0001e2000c101124 */
[----:B------:R-:W-:Y:S05]  /*b0b0*/  @P5 BRA `(.L_x_450) ;  /* 0x00000000000c5947 */ /* 0x000fea0003800000 */
[----:B------:R-:W0:Y:S02]  /*b0c0*/  LDG.E.U8 R16, desc[UR36][R156.64+0x98] ;  /* 0x000098249c107981 */ /* 0x000e24000c1e1100 */
[----:B0-----:R-:W-:-:S05]  /*b0d0*/  PRMT R3, R16, 0x8880, RZ ;  /* 0x0000888010037816 */ /* 0x001fca00000000ff */
[----:B------:R-:W-:-:S07]  /*b0e0*/  IMAD R2, R3, R18, RZ ;  /* 0x0000001203027224 */ /* 0x000fce00078e02ff */
.L_x_450:
[----:B------:R-:W-:Y:S05]  /*b0f0*/  BSYNC B1 ;  /* 0x0000000000017941 */ /* 0x000fea0003800000 */
.L_x_449:
[----:B0-----:R-:W-:Y:S01]  /*b100*/  @!P5 IMAD R3, R102, R17, R2 ;  /* 0x000000116603d224 */ /* 0x001fe200078e0202 */
[----:B------:R-:W-:Y:S04]  /*b110*/  BSSY B1, `(.L_x_451) ;  /* 0x0000006000017945 */ /* 0x000fe80003800000 */
[----:B------:R0:W-:Y:S01]  /*b120*/  @!P5 STG.E.U8 desc[UR36][R8.64+0x98], R3 ;  /* 0x000098030800d986 */ /* 0x0001e2000c101124 */
[----:B------:R-:W-:Y:S05]  /*b130*/  @P6 BRA `(.L_x_452) ;  /* 0x00000000000c6947 */ /* 0x000fea0003800000 */
[----:B------:R-:W0:Y:S02]  /*b140*/  LDG.E.U8 R16, desc[UR36][R156.64+0x99] ;  /* 0x000099249c107981 */ /* 0x000e24000c1e1100 */
[----:B0-----:R-:W-:-:S05]  /*b150*/  PRMT R3, R16, 0x8880, RZ ;  /* 0x0000888010037816 */ /* 0x001fca00000000ff */
[----:B------:R-:W-:-:S07]  /*b160*/  IMAD R2, R3, R18, RZ ;  /* 0x0000001203027224 */ /* 0x000fce00078e02ff */
.L_x_452:
[----:B------:R-:W-:Y:S05]  /*b170*/  BSYNC B1 ;  /* 0x0000000000017941 */ /* 0x000fea0003800000 */
.L_x_451:
[----:B------:R-:W-:Y:S01]  /*b180*/  @!P6 IMAD R103, R103, R17, R2 ;  /* 0x000000116767e224 */ /* 0x000fe200078e0202 */
[----:B------:R-:W-:Y:S04]  /*b190*/  BSSY B1, `(.L_x_453) ;  /* 0x0000006000017945 */ /* 0x000fe80003800000 */
[----:B------:R0:W-:Y:S01]  /*b1a0*/  @!P6 STG.E.U8 desc[UR36][R8.64+0x99], R103 ;  /* 0x000099670800e986 */ /* 0x0001e2000c101124 */
[----:B------:R-:W-:Y:S05]  /*b1b0*/  @P1 BRA `(.L_x_454) ;  /* 0x00000000000c1947 */ /* 0x000fea0003800000 */
[----:B------:R-:W0:Y:S02]  /*b1c0*/  LDG.E.U8 R16, desc[UR36][R14.64+0xa0] ;  /* 0x0000a0240e107981 */ /* 0x000e24000c1e1100 */
[----:B0-----:R-:W-:-:S05]  /*b1d0*/  PRMT R3, R16, 0x8880, RZ ;  /* 0x0000888010037816 */ /* 0x001fca00000000ff */
[----:B------:R-:W-:-:S07]  /*b1e0*/  IMAD R2, R3, R18, RZ ;  /* 0x0000001203027224 */ /* 0x000fce00078e02ff */
.L_x_454:
[----:B------:R-:W-:Y:S05]  /*b1f0*/  BSYNC B1 ;  /* 0x0000000000017941 */ /* 0x000fea0003800000 */
.L_x_453:
        /* <DEDUP_REMOVED lines=12> */
.L_x_456:
[----:B------:R-:W-:Y:S05]  /*b2c0*/  BSYNC B1 ;  /* 0x0000000000017941 */ /* 0x000fea0003800000 */
.L_x_455:
[----:B------:R-:W-:Y:S01]  /*b2d0*/  @!P4 IMAD R105, R105, R17, R2 ;  /* 0x000000116969c224 */ /* 0x000fe200078e0202 */
[----:B------:R-:W-:Y:S04]  /*b2e0*/  BSSY B1, `(.L_x_457) ;  /* 0x0000006000017945 */ /* 0x000fe80003800000 */
[----:B------:R0:W-:Y:S01]  /*b2f0*/  @!P4 STG.E.U8 desc[UR36][R6.64+0xa1], R105 ;  /* 0x0000a1690600c986 */ /* 0x0001e2000c101124 */
[----:B------:R-:W-:Y:S05]  /*b300*/  @P3 BRA `(.L_x_458) ;  /* 0x00000000000c3947 */ /* 0x000fea0003800000 */
[----:B------:R-:W0:Y:S02]  /*b310*/  LDG.E.U8 R16, desc[UR36][R156.64+0xa0] ;  /* 0x0000a0249c107981 */ /* 0x000e24000c1e1100 */
[----:B0-----:R-:W-:-:S05]  /*b320*/  PRMT R3, R16, 0x8880, RZ ;  /* 0x0000888010037816 */ /* 0x001fca00000000ff */
[----:B------:R-:W-:-:S07]  /*b330*/  IMAD R2, R3, R18, RZ ;  /* 0x0000001203027224 */ /* 0x000fce00078e02ff */
.L_x_458:
[----:B------:R-:W-:Y:S05]  /*b340*/  BSYNC B1 ;  /* 0x0000000000017941 */ /* 0x000fea0003800000 */
.L_x_457:
[----:B0-----:R-:W-:Y:S01]  /*b350*/  @!P3 IMAD R3, R106, R17, R2 ;  /* 0x000000116a03b224 */ /* 0x001fe200078e0202 */
[----:B------:R-:W-:Y:S04]  /*b360*/  BSSY B1, `(.L_x_459) ;  /* 0x0000006000017945 */ /* 0x000fe80003800000 */
[----:B------:R0:W-:Y:S01]  /*b370*/  @!P3 STG.E.U8 desc[UR36][R8.64+0xa0], R3 ;  /* 0x0000a0030800b986 */ /* 0x0001e2000c101124 */
[----:B------:R-:W-:Y:S05]  /*b380*/  @P5 BRA `(.L_x_460) ;  /* 0x00000000000c5947 */ /* 0x000fea0003800000 */
[----:B------:R-:W0:Y:S02]  /*b390*/  LDG.E.U8 R16, desc[UR36][R156.64+0xa1] ;  /* 0x0000a1249c107981 */ /* 0x000e24000c1e1100 */
[----:B0-----:R-:W-:-:S05]  /*b3a0*/  PRMT R3, R16, 0x8880, RZ ;  /* 0x0000888010037816 */ /* 0x001fca00000000ff */
[----:B------:R-:W-:-:S07]  /*b3b0*/  IMAD R2, R3, R18, RZ ;  /* 0x0000001203027224 */ /* 0x000fce00078e02ff */
.L_x_460:
[----:B------:R-:W-:Y:S05]  /*b3c0*/  BSYNC B1 ;  /* 0x0000000000017941 */ /* 0x000fea0003800000 */
.L_x_459:
[----:B------:R-:W-:Y:S01]  /*b3d0*/  @!P5 IMAD R107, R107, R17, R2 ;  /* 0x000000116b6bd224 */ /* 0x000fe200078e0202 */
[----:B------:R-:W-:Y:S04]  /*b3e0*/  BSSY B1, `(.L_x_461) ;  /* 0x0000006000017945 */ /* 0x000fe80003800000 */
[----:B------:R0:W-:Y:S01]  /*b3f0*/  @!P5 STG.E.U8 desc[UR36][R8.64+0xa1], R107 ;  /* 0x0000a16b0800d986 */ /* 0x0001e2000c101124 */
[----:B------:R-:W-:Y:S05]  /*b400*/  @P6 BRA `(.L_x_462) ;  /* 0x00000000000c6947 */ /* 0x000fea0003800000 */
[----:B------:R-:W0:Y:S02]  /*b410*/  LDG.E.U8 R16, desc[UR36][R14.64+0xa8] ;  /* 0x0000a8240e107981 */ /* 0x000e24000c1e1100 */
[----:B0-----:R-:W-:-:S05]  /*b420*/  PRMT R3, R16, 0x8880, RZ ;  /* 0x0000888010037816 */ /* 0x001fca00000000ff */
[----:B------:R-:W-:-:S07]  /*b430*/  IMAD R2, R3, R18, RZ ;  /* 0x0000001203027224 */ /* 0x000fce00078e02ff */
.L_x_462:
[----:B------:R-:W-:Y:S05]  /*b440*/  BSYNC B1 ;  /* 0x0000000000017941 */ /* 0x000fea0003800000 */
.L_x_461:
[----:B0-----:R-:W-:Y:S01]  /*b450*/  @!P6 IMAD R3, R108, R17, R2 ;  /* 0x000000116c03e224 */ /* 0x001fe200078e0202 */
[----:B------:R-:W-:Y:S04]  /*b460*/  BSSY B1, `(.L_x_463) ;  /* 0x0000006000017945 */ /* 0x000fe80003800000 */
[----:B------:R0:W-:Y:S01]  /*b470*/  @!P6 STG.E.U8 desc[UR36][R6.64+0xa8], R3 ;  /* 0x0000a8030600e986 */ /* 0x0001e2000c101124 */
[----:B------:R-:W-:Y:S05]  /*b480*/  @P1 BRA `(.L_x_464) ;  /* 0x00000000000c1947 */ /* 0x000fea0003800000 */
[----:B------:R-:W0:Y:S02]  /*b490*/  LDG.E.U8 R16, desc[UR36][R14.64+0xa9] ;  /* 0x0000a9240e107981 */ /* 0x000e24000c1e1100 */
[----:B0-----:R-:W-:-:S05]  /*b4a0*/  PRMT R3, R16, 0x8880, RZ ;  /* 0x0000888010037816 */ /* 0x001fca00000000ff */
[----:B------:R-:W-:-:S07]  /*b4b0*/  IMAD R2, R3, R18, RZ ;  /* 0x0000001203027224 */ /* 0x000fce00078e02ff */
.L_x_464:
[----:B------:R-:W-:Y:S05]  /*b4c0*/  BSYNC B1 ;  /* 0x0000000000017941 */ /* 0x000fea0003800000 */
.L_x_463:
        /* <DEDUP_REMOVED lines=12> */
.L_x_466:
[----:B------:R-:W-:Y:S05]  /*b590*/  BSYNC B1 ;  /* 0x0000000000017941 */ /* 0x000fea0003800000 */
.L_x_465:
[----:B0-----:R-:W-:Y:S01]  /*b5a0*/  @!P4 IMAD R3, R110, R17, R2 ;  /* 0x000000116e03c224 */ /* 0x001fe200078e0202 */
[----:B------:R-:W-:Y:S04]  /*b5b0*/  BSSY B1, `(.L_x_467) ;  /* 0x0000006000017945 */ /* 0x000fe80003800000 */
[----:B------:R0:W-:Y:S01]  /*b5c0*/  @!P4 STG.E.U8 desc[UR36][R8.64+0xa8], R3 ;  /* 0x0000a8030800c986 */ /* 0x0001e2000c101124 */
[----:B------:R-:W-:Y:S05]  /*b5d0*/  @P3 BRA `(.L_x_468) ;  /* 0x00000000000c3947 */ /* 0x000fea0003800000 */
[----:B------:R-:W0:Y:S02]  /*b5e0*/  LDG.E.U8 R16, desc[UR36][R156.64+0xa9] ;  /* 0x0000a9249c107981 */ /* 0x000e24000c1e1100 */
[----:B0-----:R-:W-:-:S05]  /*b5f0*/  PRMT R3, R16, 0x8880, RZ ;  /* 0x0000888010037816 */ /* 0x001fca00000000ff */
[----:B------:R-:W-:-:S07]  /*b600*/  IMAD R2, R3, R18, RZ ;  /* 0x0000001203027224 */ /* 0x000fce00078e02ff */
.L_x_468:
[----:B------:R-:W-:Y:S05]  /*b610*/  BSYNC B1 ;  /* 0x0000000000017941 */ /* 0x000fea0003800000 */
.L_x_467:
[----:B------:R-:W-:Y:S01]  /*b620*/  @!P3 IMAD R111, R111, R17, R2 ;  /* 0x000000116f6fb224 */ /* 0x000fe200078e0202 */
[----:B------:R-:W-:Y:S04]  /*b630*/  BSSY B1, `(.L_x_469) ;  /* 0x0000006000017945 */ /* 0x000fe80003800000 */
[----:B------:R0:W-:Y:S01]  /*b640*/  @!P3 STG.E.U8 desc[UR36][R8.64+0xa9], R111 ;  /* 0x0000a96f0800b986 */ /* 0x0001e2000c101124 */
[----:B------:R-:W-:Y:S05]  /*b650*/  @P5 BRA `(.L_x_470) ;  /* 0x00000000000c5947 */ /* 0x000fea0003800000 */
[----:B------:R-:W0:Y:S02]  /*b660*/  LDG.E.U8 R16, desc[UR36][R14.64+0xb0] ;  /* 0x0000b0240e107981 */ /* 0x000e24000c1e1100 */
[----:B0-----:R-:W-:-:S05]  /*b670*/  PRMT R3, R16, 0x8880, RZ ;  /* 0x0000888010037816 */ /* 0x001fca00000000ff */
[----:B------:R-:W-:-:S07]  /*b680*/  IMAD R2, R3, R18, RZ ;  /* 0x0000001203027224 */ /* 0x000fce00078e02ff */
.L_x_470:
[----:B------:R-:W-:Y:S05]  /*b690*/  BSYNC B1 ;  /* 0x0000000000017941 */ /* 0x000fea0003800000 */
.L_x_469:
[----:B0-----:R-:W-:Y:S01]  /*b6a0*/  @!P5 IMAD R3, R112, R17, R2 ;  /* 0x000000117003d224 */ /* 0x001fe200078e0202 */
[----:B------:R-:W-:Y:S04]  /*b6b0*/  BSSY B1, `(.L_x_471) ;  /* 0x0000006000017945 */ /* 0x000fe80003800000 */
[----:B------:R0:W-:Y:S01]  /*b6c0*/  @!P5 STG.E.U8 desc[UR36][R6.64+0xb0], R3 ;  /* 0x0000b0030600d986 */ /* 0x0001e2000c101124 */
[----:B------:R-:W-:Y:S05]  /*b6d0*/  @P6 BRA `(.L_x_472) ;  /* 0x00000000000c6947 */ /* 0x000fea0003800000 */
[----:B------:R-:W0:Y:S02]  /*b6e0*/  LDG.E.U8 R16, desc[UR36][R14.64+0xb1] ;  /* 0x0000b1240e107981 */ /* 0x000e24000c1e1100 */
[----:B0-----:R-:W-:-:S05]  /*b6f0*/  PRMT R3, R16, 0x8880, RZ ;  /* 0x0000888010037816 */ /* 0x001fca00000000ff */
[----:B------:R-:W-:-:S07]  /*b700*/  IMAD R2, R3, R18, RZ ;  /* 0x0000001203027224 */ /* 0x000fce00078e02ff */
.L_x_472:
[----:B------:R-:W-:Y:S05]  /*b710*/  BSYNC B1 ;  /* 0x0000000000017941 */ /* 0x000fea0003800000 */
.L_x_471:
[----:B------:R-:W-:Y:S01]  /*b720*/  @!P6 IMAD R113, R113, R17, R2 ;  /* 0x000000117171e224 */ /* 0x000fe200078e0202 */
[----:B------:R-:W-:Y:S04]  /*b730*/  BSSY B1, `(.L_x_473) ;  /* 0x0000006000017945 */ /* 0x000fe80003800000 */
[----:B------:R0:W-:Y:S01]  /*b740*/  @!P6 STG.E.U8 desc[UR36][R6.64+0xb1], R113 ;  /* 0x0000b1710600e986 */ /* 0x0001e2000c101124 */
[----:B------:R-:W-:Y:S05]  /*b750*/  @P1 BRA `(.L_x_474) ;  /* 0x00000000000c1947 */ /* 0x000fea0003800000 */
[----:B------:R-:W0:Y:S02]  /*b760*/  LDG.E.U8 R16, desc[UR36][R156.64+0xb0] ;  /* 0x0000b0249c107981 */ /* 0x000e24000c1e1100 */
[----:B0-----:R-:W-:-:S05]  /*b770*/  PRMT R3, R16, 0x8880, RZ ;  /* 0x0000888010037816 */ /* 0x001fca00000000ff */
[----:B------:R-:W-:-:S07]  /*b780*/  IMAD R2, R3, R18, RZ ;  /* 0x0000001203027224 */ /* 0x000fce00078e02ff */
.L_x_474:
[----:B------:R-:W-:Y:S05]  /*b790*/  BSYNC B1 ;  /* 0x0000000000017941 */ /* 0x000fea0003800000 */
.L_x_473:
        /* <DEDUP_REMOVED lines=12> */
.L_x_476:
[----:B------:R-:W-:Y:S05]  /*b860*/  BSYNC B1 ;  /* 0x0000000000017941 */ /* 0x000fea0003800000 */
.L_x_475:
[----:B------:R-:W-:Y:S01]  /*b870*/  @!P4 IMAD R115, R115, R17, R2 ;  /* 0x000000117373c224 */ /* 0x000fe200078e0202 */
[----:B------:R-:W-:Y:S04]  /*b880*/  BSSY B1, `(.L_x_477) ;  /* 0x0000006000017945 */ /* 0x000fe80003800000 */
[----:B------:R0:W-:Y:S01]  /*b890*/  @!P4 STG.E.U8 desc[UR36][R8.64+0xb1], R115 ;  /* 0x0000b1730800c986 */ /* 0x0001e2000c101124 */
[----:B------:R-:W-:Y:S05]  /*b8a0*/  @P3 BRA `(.L_x_478) ;  /* 0x00000000000c3947 */ /* 0x000fea0003800000 */
[----:B------:R-:W0:Y:S02]  /*b8b0*/  LDG.E.U8 R16, desc[UR36][R14.64+0xb8] ;  /* 0x0000b8240e107981 */ /* 0x000e24000c1e1100 */
[----:B0-----:R-:W-:-:S05]  /*b8c0*/  PRMT R3, R16, 0x8880, RZ ;  /* 0x0000888010037816 */ /* 0x001fca00000000ff */
[----:B------:R-:W-:-:S07]  /*b8d0*/  IMAD R2, R3, R18, RZ ;  /* 0x0000001203027224 */ /* 0x000fce00078e02ff */
.L_x_478:
[----:B------:R-:W-:Y:S05]  /*b8e0*/  BSYNC B1 ;  /* 0x0000000000017941 */ /* 0x000fea0003800000 */
.L_x_477:
[----:B0-----:R-:W-:Y:S01]  /*b8f0*/  @!P3 IMAD R3, R116, R17, R2 ;  /* 0x000000117403b224 */ /* 0x001fe200078e0202 */
[----:B------:R-:W-:Y:S04]  /*b900*/  BSSY B1, `(.L_x_479) ;  /* 0x0000006000017945 */ /* 0x000fe80003800000 */
[----:B------:R0:W-:Y:S01]  /*b910*/  @!P3 STG.E.U8 desc[UR36][R6.64+0xb8], R3 ;  /* 0x0000b8030600b986 */ /* 0x0001e2000c101124 */
[----:B------:R-:W-:Y:S05]  /*b920*/  @P5 BRA `(.L_x_480) ;  /* 0x00000000000c5947 */ /* 0x000fea0003800000 */
[----:B------:R-:W0:Y:S02]  /*b930*/  LDG.E.U8 R16, desc[UR36][R14.64+0xb9] ;  /* 0x0000b9240e107981 */ /* 0x000e24000c1e1100 */
[----:B0-----:R-:W-:-:S05]  /*b940*/  PRMT R3, R16, 0x8880, RZ ;  /* 0x0000888010037816 */ /* 0x001fca00000000ff */
[----:B------:R-:W-:-:S07]  /*b950*/  IMAD R2, R3, R18, RZ ;  /* 0x0000001203027224 */ /* 0x000fce00078e02ff */
.L_x_480:
[----:B------:R-:W-:Y:S05]  /*b960*/  BSYNC B1 ;  /* 0x0000000000017941 */ /* 0x000fea0003800000 */
.L_x_479:
[----:B------:R-:W-:Y:S01]  /*b970*/  @!P5 IMAD R117, R117, R17, R2 ;  /* 0x000000117575d224 */ /* 0x000fe200078e0202 */
[----:B------:R-:W-:Y:S04]  /*b980*/  BSSY B1, `(.L_x_481) ;  /* 0x0000006000017945 */ /* 0x000fe80003800000 */
[----:B------:R0:W-:Y:S01]  /*b990*/  @!P5 STG.E.U8 desc[UR36][R6.64+0xb9], R117 ;  /* 0x0000b9750600d986 */ /* 0x0001e2000c101124 */
[----:B------:R-:W-:Y:S05]  /*b9a0*/  @P6 BRA `(.L_x_482) ;  /* 0x00000000000c6947 */ /* 0x000fea0003800000 */
[----:B------:R-:W0:Y:S02]  /*b9b0*/  LDG.E.U8 R16, desc[UR36][R156.64+0xb8] ;  /* 0x0000b8249c107981 */ /* 0x000e24000c1e1100 */
[----:B0-----:R-:W-:-:S05]  /*b9c0*/  PRMT R3, R16, 0x8880, RZ ;  /* 0x0000888010037816 */ /* 0x001fca00000000ff */
[----:B------:R-:W-:-:S07]  /*b9d0*/  IMAD R2, R3, R18, RZ ;  /* 0x0000001203027224 */ /* 0x000fce00078e02ff */
.L_x_482:
[----:B------:R-:W-:Y:S05]  /*b9e0*/  BSYNC B1 ;  /* 0x0000000000017941 */ /* 0x000fea0003800000 */
.L_x_481:
[----:B0-----:R-:W-:Y:S01]  /*b9f0*/  @!P6 IMAD R3, R118, R17, R2 ;  /* 0x000000117603e224 */ /* 0x001fe200078e0202 */
[----:B------:R-:W-:Y:S04]  /*ba00*/  BSSY B1, `(.L_x_483) ;  /* 0x0000006000017945 */ /* 0x000fe80003800000 */
[----:B------:R0:W-:Y:S01]  /*ba10*/  @!P6 STG.E.U8 desc[UR36][R8.64+0xb8], R3 ;  /* 0x0000b8030800e986 */ /* 0x0001e2000c101124 */
[----:B------:R-:W-:Y:S05]  /*ba20*/  @P1 BRA `(.L_x_484) ;  /* 0x00000000000c1947 */ /* 0x000fea0003800000 */
[----:B------:R-:W0:Y:S02]  /*ba30*/  LDG.E.U8 R16, desc[UR36][R156.64+0xb9] ;  /* 0x0000b9249c107981 */ /* 0x000e24000c1e1100 */
[----:B0-----:R-:W-:-:S05]  /*ba40*/  PRMT R3, R16, 0x8880, RZ ;  /* 0x0000888010037816 */ /* 0x001fca00000000ff */
[----:B------:R-:W-:-:S07]  /*ba50*/  IMAD R2, R3, R18, RZ ;  /* 0x0000001203027224 */ /* 0x000fce00078e02ff */
.L_x_484:
[----:B------:R-:W-:Y:S05]  /*ba60*/  BSYNC B1 ;  /* 0x0000000000017941 */ /* 0x000fea0003800000 */
.L_x_483:
        /* <DEDUP_REMOVED lines=12> */
.L_x_486:
[----:B------:R-:W-:Y:S05]  /*bb30*/  BSYNC B1 ;  /* 0x0000000000017941 */ /* 0x000fea0003800000 */
.L_x_485:
[----:B0-----:R-:W-:Y:S01]  /*bb40*/  @!P4 IMAD R3, R120, R17, R2 ;  /* 0x000000117803c224 */ /* 0x001fe200078e0202 */
[----:B------:R-:W-:Y:S04]  /*bb50*/  BSSY B1, `(.L_x_487) ;  /* 0x0000006000017945 */ /* 0x000fe80003800000 */
[----:B------:R0:W-:Y:S01]  /*bb60*/  @!P4 STG.E.U8 desc[UR36][R6.64+0xc0], R3 ;  /* 0x0000c0030600c986 */ /* 0x0001e2000c101124 */
[----:B------:R-:W-:Y:S05]  /*bb70*/  @P3 BRA `(.L_x_488) ;  /* 0x00000000000c3947 */ /* 0x000fea0003800000 */
[----:B------:R-:W0:Y:S02]  /*bb80*/  LDG.E.U8 R16, desc[UR36][R14.64+0xc1] ;  /* 0x0000c1240e107981 */ /* 0x000e24000c1e1100 */
[----:B0-----:R-:W-:-:S05]  /*bb90*/  PRMT R3, R16, 0x8880, RZ ;  /* 0x0000888010037816 */ /* 0x001fca00000000ff */
[----:B------:R-:W-:-:S07]  /*bba0*/  IMAD R2, R3, R18, RZ ;  /* 0x0000001203027224 */ /* 0x000fce00078e02ff */
.L_x_488:
[----:B------:R-:W-:Y:S05]  /*bbb0*/  BSYNC B1 ;  /* 0x0000000000017941 */ /* 0x000fea0003800000 */
.L_x_487:
[----:B------:R-:W-:Y:S01]  /*bbc0*/  @!P3 IMAD R121, R121, R17, R2 ;  /* 0x000000117979b224 */ /* 0x000fe200078e0202 */
[----:B------:R-:W-:Y:S04]  /*bbd0*/  BSSY B1, `(.L_x_489) ;  /* 0x0000006000017945 */ /* 0x000fe80003800000 */
[----:B------:R0:W-:Y:S01]  /*bbe0*/  @!P3 STG.E.U8 desc[UR36][R6.64+0xc1], R121 ;  /* 0x0000c1790600b986 */ /* 0x0001e2000c101124 */
[----:B------:R-:W-:Y:S05]  /*bbf0*/  @P5 BRA `(.L_x_490) ;  /* 0x00000000000c5947 */ /* 0x000fea0003800000 */
[----:B------:R-:W0:Y:S02]  /*bc00*/  LDG.E.U8 R16, desc[UR36][R156.64+0xc0] ;  /* 0x0000c0249c107981 */ /* 0x000e24000c1e1100 */
[----:B0-----:R-:W-:-:S05]  /*bc10*/  PRMT R3, R16, 0x8880, RZ ;  /* 0x0000888010037816 */ /* 0x001fca00000000ff */
[----:B------:R-:W-:-:S07]  /*bc20*/  IMAD R2, R3, R18, RZ ;  /* 0x0000001203027224 */ /* 0x000fce00078e02ff */
.L_x_490:
[----:B------:R-:W-:Y:S05]  /*bc30*/  BSYNC B1 ;  /* 0x0000000000017941 */ /* 0x000fea0003800000 */
.L_x_489:
[----:B0-----:R-:W-:Y:S01]  /*bc40*/  @!P5 IMAD R3, R122, R17, R2 ;  /* 0x000000117a03d224 */ /* 0x001fe200078e0202 */
[----:B------:R-:W-:Y:S04]  /*bc50*/  BSSY B1, `(.L_x_491) ;  /* 0x0000006000017945 */ /* 0x000fe80003800000 */
[----:B------:R0:W-:Y:S01]  /*bc60*/  @!P5 STG.E.U8 desc[UR36][R8.64+0xc0], R3 ;  /* 0x0000c0030800d986 */ /* 0x0001e2000c101124 */
[----:B------:R-:W-:Y:S05]  /*bc70*/  @P6 BRA `(.L_x_492) ;  /* 0x00000000000c6947 */ /* 0x000fea0003800000 */
[----:B------:R-:W0:Y:S02]  /*bc80*/  LDG.E.U8 R16, desc[UR36][R156.64+0xc1] ;  /* 0x0000c1249c107981 */ /* 0x000e24000c1e1100 */
[----:B0-----:R-:W-:-:S05]  /*bc90*/  PRMT R3, R16, 0x8880, RZ ;  /* 0x0000888010037816 */ /* 0x001fca00000000ff */
[----:B------:R-:W-:-:S07]  /*bca0*/  IMAD R2, R3, R18, RZ ;  /* 0x0000001203027224 */ /* 0x000fce00078e02ff */
.L_x_492:
[----:B------:R-:W-:Y:S05]  /*bcb0*/  BSYNC B1 ;  /* 0x0000000000017941 */ /* 0x000fea0003800000 */
.L_x_491:
[----:B------:R-:W-:Y:S01]  /*bcc0*/  @!P6 IMAD R123, R123, R17, R2 ;  /* 0x000000117b7be224 */ /* 0x000fe200078e0202 */
[----:B------:R-:W-:Y:S04]  /*bcd0*/  BSSY B1, `(.L_x_493) ;  /* 0x0000006000017945 */ /* 0x000fe80003800000 */
[----:B------:R0:W-:Y:S01]  /*bce0*/  @!P6 STG.E.U8 desc[UR36][R8.64+0xc1], R123 ;  /* 0x0000c17b0800e986 */ /* 0x0001e2000c101124 */
[----:B------:R-:W-:Y:S05]  /*bcf0*/  @P1 BRA `(.L_x_494) ;  /* 0x00000000000c1947 */ /* 0x000fea0003800000 */
[----:B------:R-:W0:Y:S02]  /*bd00*/  LDG.E.U8 R16, desc[UR36][R14.64+0xc8] ;  /* 0x0000c8240e107981 */ /* 0x000e24000c1e1100 */
[----:B0-----:R-:W-:-:S05]  /*bd10*/  PRMT R3, R16, 0x8880, RZ ;  /* 0x0000888010037816 */ /* 0x001fca00000000ff */
[----:B------:R-:W-:-:S07]  /*bd20*/  IMAD R2, R3, R18, RZ ;  /* 0x0000001203027224 */ /* 0x000fce00078e02ff */
.L_x_494:
[----:B------:R-:W-:Y:S05]  /*bd30*/  BSYNC B1 ;  /* 0x0000000000017941 */ /* 0x000fea0003800000 */
.L_x_493:
        /* <DEDUP_REMOVED lines=12> */
.L_x_496:
[----:B------:R-:W-:Y:S05]  /*be00*/  BSYNC B1 ;  /* 0x0000000000017941 */ /* 0x000fea0003800000 */
.L_x_495:
[----:B------:R-:W-:Y:S01]  /*be10*/  @!P4 IMAD R125, R125, R17, R2 ;  /* 0x000000117d7dc224 */ /* 0x000fe200078e0202 */
[----:B------:R-:W-:Y:S04]  /*be20*/  BSSY B1, `(.L_x_497) ;  /* 0x0000006000017945 */ /* 0x000fe80003800000 */
[----:B------:R0:W-:Y:S01]  /*be30*/  @!P4 STG.E.U8 desc[UR36][R6.64+0xc9], R125 ;  /* 0x0000c97d0600c986 */ /* 0x0001e2000c101124 */
[----:B------:R-:W-:Y:S05]  /*be40*/  @P3 BRA `(.L_x_498) ;  /* 0x00000000000c3947 */ /* 0x000fea0003800000 */
[----:B------:R-:W0:Y:S02]  /*be50*/  LDG.E.U8 R16, desc[UR36][R156.64+0xc8] ;  /* 0x0000c8249c107981 */ /* 0x000e24000c1e1100 */
[----:B0-----:R-:W-:-:S05]  /*be60*/  PRMT R3, R16, 0x8880, RZ ;  /* 0x0000888010037816 */ /* 0x001fca00000000ff */
[----:B------:R-:W-:-:S07]  /*be70*/  IMAD R2, R3, R18, RZ ;  /* 0x0000001203027224 */ /* 0x000fce00078e02ff */
.L_x_498:
[----:B------:R-:W-:Y:S05]  /*be80*/  BSYNC B1 ;  /* 0x0000000000017941 */ /* 0x000fea0003800000 */
.L_x_497:
[----:B0-----:R-:W-:Y:S01]  /*be90*/  @!P3 IMAD R3, R126, R17, R2 ;  /* 0x000000117e03b224 */ /* 0x001fe200078e0202 */
[----:B------:R-:W-:Y:S04]  /*bea0*/  BSSY B1, `(.L_x_499) ;  /* 0x0000006000017945 */ /* 0x000fe80003800000 */
[----:B------:R0:W-:Y:S01]  /*beb0*/  @!P3 STG.E.U8 desc[UR36][R8.64+0xc8], R3 ;  /* 0x0000c8030800b986 */ /* 0x0001e2000c101124 */
[----:B------:R-:W-:Y:S05]  /*bec0*/  @P5 BRA `(.L_x_500) ;  /* 0x00000000000c5947 */ /* 0x000fea0003800000 */
[----:B------:R-:W0:Y:S02]  /*bed0*/  LDG.E.U8 R16, desc[UR36][R156.64+0xc9] ;  /* 0x0000c9249c107981 */ /* 0x000e24000c1e1100 */
[----:B0-----:R-:W-:-:S05]  /*bee0*/  PRMT R3, R16, 0x8880, RZ ;  /* 0x0000888010037816 */ /* 0x001fca00000000ff */
[----:B------:R-:W-:-:S07]  /*bef0*/  IMAD R2, R3, R18, RZ ;  /* 0x0000001203027224 */ /* 0x000fce00078e02ff */
.L_x_500:
[----:B------:R-:W-:Y:S05]  /*bf00*/  BSYNC B1 ;  /* 0x0000000000017941 */ /* 0x000fea0003800000 */
.L_x_499:
[----:B------:R-:W-:Y:S01]  /*bf10*/  @!P5 IMAD R127, R127, R17, R2 ;  /* 0x000000117f7fd224 */ /* 0x000fe200078e0202 */
[----:B------:R-:W-:Y:S04]  /*bf20*/  BSSY B1, `(.L_x_501) ;  /* 0x0000006000017945 */ /* 0x000fe80003800000 */
[----:B------:R0:W-:Y:S01]  /*bf30*/  @!P5 STG.E.U8 desc[UR36][R8.64+0xc9], R127 ;  /* 0x0000c97f0800d986 */ /* 0x0001e2000c101124 */
[----:B------:R-:W-:Y:S05]  /*bf40*/  @P6 BRA `(.L_x_502) ;  /* 0x00000000000c6947 */ /* 0x000fea0003800000 */
[----:B------:R-:W0:Y:S02]  /*bf50*/  LDG.E.U8 R16, desc[UR36][R14.64+0xd0] ;  /* 0x0000d0240e107981 */ /* 0x000e24000c1e1100 */
[----:B0-----:R-:W-:-:S05]  /*bf60*/  PRMT R3, R16, 0x8880, RZ ;  /* 0x0000888010037816 */ /* 0x001fca00000000ff */
[----:B------:R-:W-:-:S07]  /*bf70*/  IMAD R2, R3, R18, RZ ;  /* 0x0000001203027224 */ /* 0x000fce00078e02ff */
.L_x_502:
[----:B------:R-:W-:Y:S05]  /*bf80*/  BSYNC B1 ;  /* 0x0000000000017941 */ /* 0x000fea0003800000 */
.L_x_501:
[----:B0-----:R-:W-:Y:S01]  /*bf90*/  @!P6 IMAD R3, R128, R17, R2 ;  /* 0x000000118003e224 */ /* 0x001fe200078e0202 */
[----:B------:R-:W-:Y:S04]  /*bfa0*/  BSSY B1, `(.L_x_503) ;  /* 0x0000006000017945 */ /* 0x000fe80003800000 */
[----:B------:R0:W-:Y:S01]  /*bfb0*/  @!P6 STG.E.U8 desc[UR36][R6.64+0xd0], R3 ;  /* 0x0000d0030600e986 */ /* 0x0001e2000c101124 */
[----:B------:R-:W-:Y:S05]  /*bfc0*/  @P1 BRA `(.L_x_504) ;  /* 0x00000000000c1947 */ /* 0x000fea0003800000 */
[----:B------:R-:W0:Y:S02]  /*bfd0*/  LDG.E.U8 R16, desc[UR36][R14.64+0xd1] ;  /* 0x0000d1240e107981 */ /* 0x000e24000c1e1100 */
[----:B0-----:R-:W-:-:S05]  /*bfe0*/  PRMT R3, R16, 0x8880, RZ ;  /* 0x0000888010037816 */ /* 0x001fca00000000ff */
[----:B------:R-:W-:-:S07]  /*bff0*/  IMAD R2, R3, R18, RZ ;  /* 0x0000001203027224 */ /* 0x000fce00078e02ff */
.L_x_504:
[----:B------:R-:W-:Y:S05]  /*c000*/  BSYNC B1 ;  /* 0x0000000000017941 */ /* 0x000fea0003800000 */
.L_x_503:
        /* <DEDUP_REMOVED lines=12> */
.L_x_506:
[----:B------:R-:W-:Y:S05]  /*c0d0*/  BSYNC B1 ;  /* 0x0000000000017941 */ /* 0x000fea0003800000 */
.L_x_505:
[----:B0-----:R-:W-:Y:S01]  /*c0e0*/  @!P4 IMAD R3, R130, R17, R2 ;  /* 0x000000118203c224 */ /* 0x001fe200078e0202 */
[----:B------:R-:W-:Y:S04]  /*c0f0*/  BSSY B1, `(.L_x_507) ;  /* 0x0000006000017945 */ /* 0x000fe80003800000 */
[----:B------:R0:W-:Y:S01]  /*c100*/  @!P4 STG.E.U8 desc[UR36][R8.64+0xd0], R3 ;  /* 0x0000d0030800c986 */ /* 0x0001e2000c101124 */
[----:B------:R-:W-:Y:S05]  /*c110*/  @P3 BRA `(.L_x_508) ;  /* 0x00000000000c3947 */ /* 0x000fea0003800000 */
[----:B------:R-:W0:Y:S02]  /*c120*/  LDG.E.U8 R16, desc[UR36][R156.64+0xd1] ;  /* 0x0000d1249c107981 */ /* 0x000e24000c1e1100 */
[----:B0-----:R-:W-:-:S05]  /*c130*/  PRMT R3, R16, 0x8880, RZ ;  /* 0x0000888010037816 */ /* 0x001fca00000000ff */
[----:B------:R-:W-:-:S07]  /*c140*/  IMAD R2, R3, R18, RZ ;  /* 0x0000001203027224 */ /* 0x000fce00078e02ff */
.L_x_508:
[----:B------:R-:W-:Y:S05]  /*c150*/  BSYNC B1 ;  /* 0x0000000000017941 */ /* 0x000fea0003800000 */
.L_x_507:
[----:B------:R-:W-:Y:S01]  /*c160*/  @!P3 IMAD R131, R131, R17, R2 ;  /* 0x000000118383b224 */ /* 0x000fe200078e0202 */
[----:B------:R-:W-:Y:S04]  /*c170*/  BSSY B1, `(.L_x_509) ;  /* 0x0000006000017945 */ /* 0x000fe80003800000 */
[----:B------:R0:W-:Y:S01]  /*c180*/  @!P3 STG.E.U8 desc[UR36][R8.64+0xd1], R131 ;  /* 0x0000d1830800b986 */ /* 0x0001e2000c101124 */
[----:B------:R-:W-:Y:S05]  /*c190*/  @P5 BRA `(.L_x_510) ;  /* 0x00000000000c5947 */ /* 0x000fea0003800000 */
[----:B------:R-:W0:Y:S02]  /*c1a0*/  LDG.E.U8 R16, desc[UR36][R14.64+0xd8] ;  /* 0x0000d8240e107981 */ /* 0x000e24000c1e1100 */
[----:B0-----:R-:W-:-:S05]  /*c1b0*/  PRMT R3, R16, 0x8880, RZ ;  /* 0x0000888010037816 */ /* 0x001fca00000000ff */
[----:B------:R-:W-:-:S07]  /*c1c0*/  IMAD R2, R3, R18, RZ ;  /* 0x0000001203027224 */ /* 0x000fce00078e02ff */
.L_x_510:
[----:B------:R-:W-:Y:S05]  /*c1d0*/  BSYNC B1 ;  /* 0x0000000000017941 */ /* 0x000fea0003800000 */
.L_x_509:
[----:B0-----:R-:W-:Y:S01]  /*c1e0*/  @!P5 IMAD R3, R132, R17, R2 ;  /* 0x000000118403d224 */ /* 0x001fe200078e0202 */
[----:B------:R-:W-:Y:S04]  /*c1f0*/  BSSY B1, `(.L_x_511) ;  /* 0x0000006000017945 */ /* 0x000fe80003800000 */
[----:B------:R0:W-:Y:S01]  /*c200*/  @!P5 STG.E.U8 desc[UR36][R6.64+0xd8], R3 ;  /* 0x0000d8030600d986 */ /* 0x0001e2000c101124 */
[----:B------:R-:W-:Y:S05]  /*c210*/  @P6 BRA `(.L_x_512) ;  /* 0x00000000000c6947 */ /* 0x000fea0003800000 */
[----:B------:R-:W0:Y:S02]  /*c220*/  LDG.E.U8 R16, desc[UR36][R14.64+0xd9] ;  /* 0x0000d9240e107981 */ /* 0x000e24000c1e1100 */
[----:B0-----:R-:W-:-:S05]  /*c230*/  PRMT R3, R16, 0x8880, RZ ;  /* 0x0000888010037816 */ /* 0x001fca00000000ff */
[----:B------:R-:W-:-:S07]  /*c240*/  IMAD R2, R3, R18, RZ ;  /* 0x0000001203027224 */ /* 0x000fce00078e02ff */
.L_x_512:
[----:B------:R-:W-:Y:S05]  /*c250*/  BSYNC B1 ;  /* 0x0000000000017941 */ /* 0x000fea0003800000 */
.L_x_511:
[----:B------:R-:W-:Y:S01]  /*c260*/  @!P6 IMAD R133, R133, R17, R2 ;  /* 0x000000118585e224 */ /* 0x000fe200078e0202 */
[----:B------:R-:W-:Y:S04]  /*c270*/  BSSY B1, `(.L_x_513) ;  /* 0x0000006000017945 */ /* 0x000fe80003800000 */
[----:B------:R0:W-:Y:S01]  /*c280*/  @!P6 STG.E.U8 desc[UR36][R6.64+0xd9], R133 ;  /* 0x0000d9850600e986 */ /* 0x0001e2000c101124 */
[----:B------:R-:W-:Y:S05]  /*c290*/  @P1 BRA `(.L_x_514) ;  /* 0x00000000000c1947 */ /* 0x000fea0003800000 */
[----:B------:R-:W0:Y:S02]  /*c2a0*/  LDG.E.U8 R16, desc[UR36][R156.64+0xd8] ;  /* 0x0000d8249c107981 */ /* 0x000e24000c1e1100 */
[----:B0-----:R-:W-:-:S05]  /*c2b0*/  PRMT R3, R16, 0x8880, RZ ;  /* 0x0000888010037816 */ /* 0x001fca00000000ff */
[----:B------:R-:W-:-:S07]  /*c2c0*/  IMAD R2, R3, R18, RZ ;  /* 0x0000001203027224 */ /* 0x000fce00078e02ff */
.L_x_514:
[----:B------:R-:W-:Y:S05]  /*c2d0*/  BSYNC B1 ;  /* 0x0000000000017941 */ /* 0x000fea0003800000 */
.L_x_513:
        /* <DEDUP_REMOVED lines=12> */
.L_x_516:
[----:B------:R-:W-:Y:S05]  /*c3a0*/  BSYNC B1 ;  /* 0x0000000000017941 */ /* 0x000fea0003800000 */
.L_x_515:
[----:B------:R-:W-:Y:S01]  /*c3b0*/  @!P4 IMAD R135, R135, R17, R2 ;  /* 0x000000118787c224 */ /* 0x000fe200078e0202 */
[----:B------:R-:W-:Y:S04]  /*c3c0*/  BSSY B1, `(.L_x_517) ;  /* 0x0000006000017945 */ /* 0x000fe80003800000 */
[----:B------:R0:W-:Y:S01]  /*c3d0*/  @!P4 STG.E.U8 desc[UR36][R8.64+0xd9], R135 ;  /* 0x0000d9870800c986 */ /* 0x0001e2000c101124 */
[----:B------:R-:W-:Y:S05]  /*c3e0*/  @P3 BRA `(.L_x_518) ;  /* 0x00000000000c3947 */ /* 0x000fea0003800000 */
[----:B------:R-:W0:Y:S02]  /*c3f0*/  LDG.E.U8 R16, desc[UR36][R14.64+0xe0] ;  /* 0x0000e0240e107981 */ /* 0x000e24000c1e1100 */
[----:B0-----:R-:W-:-:S05]  /*c400*/  PRMT R3, R16, 0x8880, RZ ;  /* 0x0000888010037816 */ /* 0x001fca00000000ff */
[----:B------:R-:W-:-:S07]  /*c410*/  IMAD R2, R3, R18, RZ ;  /* 0x0000001203027224 */ /* 0x000fce00078e02ff */
.L_x_518:
[----:B------:R-:W-:Y:S05]  /*c420*/  BSYNC B1 ;  /* 0x0000000000017941 */ /* 0x000fea0003800000 */
.L_x_517:
[----:B0-----:R-:W-:Y:S01]  /*c430*/  @!P3 IMAD R3, R136, R17, R2 ;  /* 0x000000118803b224 */ /* 0x001fe200078e0202 */
[----:B------:R-:W-:Y:S04]  /*c440*/  BSSY B1, `(.L_x_519) ;  /* 0x0000006000017945 */ /* 0x000fe80003800000 */
[----:B------:R0:W-:Y:S01]  /*c450*/  @!P3 STG.E.U8 desc[UR36][R6.64+0xe0], R3 ;  /* 0x0000e0030600b986 */ /* 0x0001e2000c101124 */
[----:B------:R-:W-:Y:S05]  /*c460*/  @P5 BRA `(.L_x_520) ;  /* 0x00000000000c5947 */ /* 0x000fea0003800000 */
[----:B------:R-:W0:Y:S02]  /*c470*/  LDG.E.U8 R16, desc[UR36][R14.64+0xe1] ;  /* 0x0000e1240e107981 */ /* 0x000e24000c1e1100 */
[----:B0-----:R-:W-:-:S05]  /*c480*/  PRMT R3, R16, 0x8880, RZ ;  /* 0x0000888010037816 */ /* 0x001fca00000000ff */
[----:B------:R-:W-:-:S07]  /*c490*/  IMAD R2, R3, R18, RZ ;  /* 0x0000001203027224 */ /* 0x000fce00078e02ff */
.L_x_520:
[----:B------:R-:W-:Y:S05]  /*c4a0*/  BSYNC B1 ;  /* 0x0000000000017941 */ /* 0x000fea0003800000 */
.L_x_519:
[----:B------:R-:W-:Y:S01]  /*c4b0*/  @!P5 IMAD R137, R137, R17, R2 ;  /* 0x000000118989d224 */ /* 0x000fe200078e0202 */
[----:B------:R-:W-:Y:S04]  /*c4c0*/  BSSY B1, `(.L_x_521) ;  /* 0x0000006000017945 */ /* 0x000fe80003800000 */
[----:B------:R0:W-:Y:S01]  /*c4d0*/  @!P5 STG.E.U8 desc[UR36][R6.64+0xe1], R137 ;  /* 0x0000e1890600d986 */ /* 0x0001e2000c101124 */
[----:B------:R-:W-:Y:S05]  /*c4e0*/  @P6 BRA `(.L_x_522) ;  /* 0x00000000000c6947 */ /* 0x000fea0003800000 */
[----:B------:R-:W0:Y:S02]  /*c4f0*/  LDG.E.U8 R16, desc[UR36][R156.64+0xe0] ;  /* 0x0000e0249c107981 */ /* 0x000e24000c1e1100 */
[----:B0-----:R-:W-:-:S05]  /*c500*/  PRMT R3, R16, 0x8880, RZ ;  /* 0x0000888010037816 */ /* 0x001fca00000000ff */
[----:B------:R-:W-:-:S07]  /*c510*/  IMAD R2, R3, R18, RZ ;  /* 0x0000001203027224 */ /* 0x000fce00078e02ff */
.L_x_522:
[----:B------:R-:W-:Y:S05]  /*c520*/  BSYNC B1 ;  /* 0x0000000000017941 */ /* 0x000fea0003800000 */
.L_x_521:
[----:B0-----:R-:W-:Y:S01]  /*c530*/  @!P6 IMAD R3, R138, R17, R2 ;  /* 0x000000118a03e224 */ /* 0x001fe200078e0202 */
[----:B------:R-:W-:Y:S04]  /*c540*/  BSSY B1, `(.L_x_523) ;  /* 0x0000006000017945 */ /* 0x000fe80003800000 */
[----:B------:R0:W-:Y:S01]  /*c550*/  @!P6 STG.E.U8 desc[UR36][R8.64+0xe0], R3 ;  /* 0x0000e0030800e986 */ /* 0x0001e2000c101124 */
[----:B------:R-:W-:Y:S05]  /*c560*/  @P1 BRA `(.L_x_524) ;  /* 0x00000000000c1947 */ /* 0x000fea0003800000 */
[----:B------:R-:W0:Y:S02]  /*c570*/  LDG.E.U8 R16, desc[UR36][R156.64+0xe1] ;  /* 0x0000e1249c107981 */ /* 0x000e24000c1e1100 */
[----:B0-----:R-:W-:-:S05]  /*c580*/  PRMT R3, R16, 0x8880, RZ ;  /* 0x0000888010037816 */ /* 0x001fca00000000ff */
[----:B------:R-:W-:-:S07]  /*c590*/  IMAD R2, R3, R18, RZ ;  /* 0x0000001203027224 */ /* 0x000fce00078e02ff */
.L_x_524:
[----:B------:R-:W-:Y:S05]  /*c5a0*/  BSYNC B1 ;  /* 0x0000000000017941 */ /* 0x000fea0003800000 */
.L_x_523:
        /* <DEDUP_REMOVED lines=12> */
.L_x_526:
[----:B------:R-:W-:Y:S05]  /*c670*/  BSYNC B1 ;  /* 0x0000000000017941 */ /* 0x000fea0003800000 */
.L_x_525:
[----:B0-----:R-:W-:Y:S01]  /*c680*/  @!P5 IMAD R3, R140, R17, R2 ;  /* 0x000000118c03d224 */ /* 0x001fe200078e0202 */
[----:B------:R-:W-:Y:S04]  /*c690*/  BSSY B1, `(.L_x_527) ;  /* 0x0000006000017945 */ /* 0x000fe80003800000 */
[----:B------:R0:W-:Y:S01]  /*c6a0*/  @!P5 STG.E.U8 desc[UR36][R6.64+0xe8], R3 ;  /* 0x0000e8030600d986 */ /* 0x0001e2000c101124 */
[----:B------:R-:W-:Y:S05]  /*c6b0*/  @P3 BRA `(.L_x_528) ;  /* 0x00000000000c3947 */ /* 0x000fea0003800000 */
[----:B------:R-:W0:Y:S02]  /*c6c0*/  LDG.E.U8 R16, desc[UR36][R14.64+0xe9] ;  /* 0x0000e9240e107981 */ /* 0x000e24000c1e1100 */
[----:B0-----:R-:W-:-:S05]  /*c6d0*/  PRMT R3, R16, 0x8880, RZ ;  /* 0x0000888010037816 */ /* 0x001fca00000000ff */
[----:B------:R-:W-:-:S07]  /*c6e0*/  IMAD R2, R3, R18, RZ ;  /* 0x0000001203027224 */ /* 0x000fce00078e02ff */
.L_x_528:
[----:B------:R-:W-:Y:S05]  /*c6f0*/  BSYNC B1 ;  /* 0x0000000000017941 */ /* 0x000fea0003800000 */
.L_x_527:
[----:B------:R-:W-:Y:S01]  /*c700*/  @!P3 IMAD R141, R141, R17, R2 ;  /* 0x000000118d8db224 */ /* 0x000fe200078e0202 */
[----:B------:R-:W-:Y:S04]  /*c710*/  BSSY B1, `(.L_x_529) ;  /* 0x0000006000017945 */ /* 0x000fe80003800000 */
[----:B------:R0:W-:Y:S01]  /*c720*/  @!P3 STG.E.U8 desc[UR36][R6.64+0xe9], R141 ;  /* 0x0000e98d0600b986 */ /* 0x0001e2000c101124 */
[----:B------:R-:W-:Y:S05]  /*c730*/  @P1 BRA `(.L_x_530) ;  /* 0x00000000000c1947 */ /* 0x000fea0003800000 */
[----:B------:R-:W0:Y:S02]  /*c740*/  LDG.E.U8 R16, desc[UR36][R156.64+0xe8] ;  /* 0x0000e8249c107981 */ /* 0x000e24000c1e1100 */
[----:B0-----:R-:W-:-:S05]  /*c750*/  PRMT R3, R16, 0x8880, RZ ;  /* 0x0000888010037816 */ /* 0x001fca00000000ff */
[----:B------:R-:W-:-:S07]  /*c760*/  IMAD R2, R3, R18, RZ ;  /* 0x0000001203027224 */ /* 0x000fce00078e02ff */
.L_x_530:
[----:B------:R-:W-:Y:S05]  /*c770*/  BSYNC B1 ;  /* 0x0000000000017941 */ /* 0x000fea0003800000 */
.L_x_529:
[----:B0-----:R-:W-:Y:S01]  /*c780*/  @!P1 IMAD R3, R142, R17, R2 ;  /* 0x000000118e039224 */ /* 0x001fe200078e0202 */
[----:B------:R-:W-:Y:S04]  /*c790*/  BSSY B1, `(.L_x_531) ;  /* 0x0000006000017945 */ /* 0x000fe80003800000 */
[----:B------:R0:W-:Y:S01]  /*c7a0*/  @!P1 STG.E.U8 desc[UR36][R8.64+0xe8], R3 ;  /* 0x0000e80308009986 */ /* 0x0001e2000c101124 */
[----:B------:R-:W-:Y:S05]  /*c7b0*/  @P6 BRA `(.L_x_532) ;  /* 0x00000000000c6947 */ /* 0x000fea0003800000 */
[----:B------:R-:W0:Y:S02]  /*c7c0*/  LDG.E.U8 R16, desc[UR36][R156.64+0xe9] ;  /* 0x0000e9249c107981 */ /* 0x000e24000c1e1100 */
[----:B0-----:R-:W-:-:S05]  /*c7d0*/  PRMT R3, R16, 0x8880, RZ ;  /* 0x0000888010037816 */ /* 0x001fca00000000ff */
[----:B------:R-:W-:-:S07]  /*c7e0*/  IMAD R2, R3, R18, RZ ;  /* 0x0000001203027224 */ /* 0x000fce00078e02ff */
.L_x_532:
[----:B------:R-:W-:Y:S05]  /*c7f0*/  BSYNC B1 ;  /* 0x0000000000017941 */ /* 0x000fea0003800000 */
.L_x_531:
[----:B------:R-:W-:Y:S01]  /*c800*/  @!P6 IMAD R143, R143, R17, R2 ;  /* 0x000000118f8fe224 */ /* 0x000fe200078e0202 */
[----:B------:R-:W-:Y:S04]  /*c810*/  BSSY B1, `(.L_x_533) ;  /* 0x0000006000017945 */ /* 0x000fe80003800000 */
[----:B------:R0:W-:Y:S01]  /*c820*/  @!P6 STG.E.U8 desc[UR36][R8.64+0xe9], R143 ;  /* 0x0000e98f0800e986 */ /* 0x0001e2000c101124 */
[----:B------:R-:W-:Y:S05]  /*c830*/  @P4 BRA `(.L_x_534) ;  /* 0x00000000000c4947 */ /* 0x000fea0003800000 */
[----:B------:R-:W0:Y:S02]  /*c840*/  LDG.E.U8 R16, desc[UR36][R14.64+0xf0] ;  /* 0x0000f0240e107981 */ /* 0x000e24000c1e1100 */
[----:B0-----:R-:W-:-:S05]  /*c850*/  PRMT R3, R16, 0x8880, RZ ;  /* 0x0000888010037816 */ /* 0x001fca00000000ff */
[----:B------:R-:W-:-:S07]  /*c860*/  IMAD R2, R3, R18, RZ ;  /* 0x0000001203027224 */ /* 0x000fce00078e02ff */
.L_x_534:
[----:B------:R-:W-:Y:S05]  /*c870*/  BSYNC B1 ;  /* 0x0000000000017941 */ /* 0x000fea0003800000 */
.L_x_533:
[----:B------:R-:W-:Y:S01]  /*c880*/  ISETP.LT.OR P3, PT, R0, 0xf2, !P2 ;  /* 0x000000f20000780c */ /* 0x000fe20005761670 */
[----:B0-----:R-:W-:Y:S01]  /*c890*/  @!P4 IMAD R3, R144, R17, R2 ;  /* 0x000000119003c224 */ /* 0x001fe200078e0202 */
[----:B------:R-:W-:Y:S01]  /*c8a0*/  BSSY B1, `(.L_x_535) ;  /* 0x000000b000017945 */ /* 0x000fe20003800000 */
[C---:B------:R-:W-:Y:S02]  /*c8b0*/  ISETP.LT.OR P1, PT, R0.reuse, 0xf1, !P0 ;  /* 0x000000f10000780c */ /* 0x040fe40004721670 */
[C---:B------:R-:W-:Y:S01]  /*c8c0*/  ISETP.LT.OR P5, PT, R0.reuse, 0xf2, !P0 ;  /* 0x000000f20000780c */ /* 0x040fe200047a1670 */
[----:B------:R0:W-:Y:S01]  /*c8d0*/  @!P4 STG.E.U8 desc[UR36][R6.64+0xf0], R3 ;  /* 0x0000f0030600c986 */ /* 0x0001e2000c101124 */
[C---:B------:R-:W-:Y:S02]  /*c8e0*/  ISETP.LT.OR P4, PT, R0.reuse, 0xf9, !P2 ;  /* 0x000000f90000780c */ /* 0x040fe40005781670 */
[C---:B------:R-:W-:Y:S02]  /*c8f0*/  ISETP.LT.OR P2, PT, R0.reuse, 0xfa, !P2 ;  /* 0x000000fa0000780c */ /* 0x040fe40005741670 */
[----:B------:R-:W-:-:S02]  /*c900*/  ISETP.LT.OR P6, PT, R0, 0xf9, !P0 ;  /* 0x000000f90000780c */ /* 0x000fc400047c1670 */
[----:B------:R-:W-:Y:S11]  /*c910*/  @P3 BRA `(.L_x_536) ;  /* 0x00000000000c3947 */ /* 0x000ff60003800000 */
[----:B------:R-:W0:Y:S02]  /*c920*/  LDG.E.U8 R16, desc[UR36][R14.64+0xf1] ;  /* 0x0000f1240e107981 */ /* 0x000e24000c1e1100 */
[----:B0-----:R-:W-:-:S05]  /*c930*/  PRMT R3, R16, 0x8880, RZ ;  /* 0x0000888010037816 */ /* 0x001fca00000000ff */
[----:B------:R-:W-:-:S07]  /*c940*/  IMAD R2, R3, R18, RZ ;  /* 0x0000001203027224 */ /* 0x000fce00078e02ff */
.L_x_536:
[----:B------:R-:W-:Y:S05]  /*c950*/  BSYNC B1 ;  /* 0x0000000000017941 */ /* 0x000fea0003800000 */
.L_x_535:
[----:B------:R-:W-:Y:S01]  /*c960*/  @!P3 IMAD R145, R145, R17, R2 ;  /* 0x000000119191b224 */ /* 0x000fe200078e0202 */
[----:B------:R-:W-:Y:S04]  /*c970*/  BSSY B1, `(.L_x_537) ;  /* 0x0000006000017945 */ /* 0x000fe80003800000 */
[----:B------:R0:W-:Y:S01]  /*c980*/  @!P3 STG.E.U8 desc[UR36][R6.64+0xf1], R145 ;  /* 0x0000f1910600b986 */ /* 0x0001e2000c101124 */
[----:B------:R-:W-:Y:S05]  /*c990*/  @P1 BRA `(.L_x_538) ;  /* 0x00000000000c1947 */ /* 0x000fea0003800000 */
[----:B------:R-:W0:Y:S02]  /*c9a0*/  LDG.E.U8 R16, desc[UR36][R156.64+0xf0] ;  /* 0x0000f0249c107981 */ /* 0x000e24000c1e1100 */
[----:B0-----:R-:W-:-:S05]  /*c9b0*/  PRMT R3, R16, 0x8880, RZ ;  /* 0x0000888010037816 */ /* 0x001fca00000000ff */
[----:B------:R-:W-:-:S07]  /*c9c0*/  IMAD R2, R3, R18, RZ ;  /* 0x0000001203027224 */ /* 0x000fce00078e02ff */
.L_x_538:
[----:B------:R-:W-:Y:S05]  /*c9d0*/  BSYNC B1 ;  /* 0x0000000000017941 */ /* 0x000fea0003800000 */
.L_x_537:
[----:B0-----:R-:W-:Y:S01]  /*c9e0*/  @!P1 IMAD R3, R146, R17, R2 ;  /* 0x0000001192039224 */ /* 0x001fe200078e0202 */
[----:B------:R-:W-:Y:S04]  /*c9f0*/  BSSY B1, `(.L_x_539) ;  /* 0x0000006000017945 */ /* 0x000fe80003800000 */
[----:B------:R0:W-:Y:S01]  /*ca00*/  @!P1 STG.E.U8 desc[UR36][R8.64+0xf0], R3 ;  /* 0x0000f00308009986 */ /* 0x0001e2000c101124 */
[----:B------:R-:W-:Y:S05]  /*ca10*/  @P5 BRA `(.L_x_540) ;  /* 0x00000000000c5947 */ /* 0x000fea0003800000 */
[----:B------:R-:W0:Y:S02]  /*ca20*/  LDG.E.U8 R16, desc[UR36][R156.64+0xf1] ;  /* 0x0000f1249c107981 */ /* 0x000e24000c1e1100 */
[----:B0-----:R-:W-:-:S05]  /*ca30*/  PRMT R3, R16, 0x8880, RZ ;  /* 0x0000888010037816 */ /* 0x001fca00000000ff */
[----:B------:R-:W-:-:S07]  /*ca40*/  IMAD R2, R3, R18, RZ ;  /* 0x0000001203027224 */ /* 0x000fce00078e02ff */
.L_x_540:
[----:B------:R-:W-:Y:S05]  /*ca50*/  BSYNC B1 ;  /* 0x0000000000017941 */ /* 0x000fea0003800000 */
.L_x_539:
[----:B------:R-:W-:Y:S01]  /*ca60*/  @!P5 IMAD R147, R147, R17, R2 ;  /* 0x000000119393d224 */ /* 0x000fe200078e0202 */
[----:B------:R-:W-:Y:S04]  /*ca70*/  BSSY B1, `(.L_x_541) ;  /* 0x0000006000017945 */ /* 0x000fe80003800000 */
[----:B------:R0:W-:Y:S01]  /*ca80*/  @!P5 STG.E.U8 desc[UR36][R8.64+0xf1], R147 ;  /* 0x0000f1930800d986 */ /* 0x0001e2000c101124 */
[----:B------:R-:W-:Y:S05]  /*ca90*/  @P4 BRA `(.L_x_542) ;  /* 0x00000000000c4947 */ /* 0x000fea0003800000 */
[----:B------:R-:W0:Y:S02]  /*caa0*/  LDG.E.U8 R16, desc[UR36][R14.64+0xf8] ;  /* 0x0000f8240e107981 */ /* 0x000e24000c1e1100 */
[----:B0-----:R-:W-:-:S05]  /*cab0*/  PRMT R3, R16, 0x8880, RZ ;  /* 0x0000888010037816 */ /* 0x001fca00000000ff */
[----:B------:R-:W-:-:S07]  /*cac0*/  IMAD R2, R3, R18, RZ ;  /* 0x0000001203027224 */ /* 0x000fce00078e02ff */
.L_x_542:
[----:B------:R-:W-:Y:S05]  /*cad0*/  BSYNC B1 ;  /* 0x0000000000017941 */ /* 0x000fea0003800000 */
.L_x_541:
[----:B0-----:R-:W-:Y:S01]  /*cae0*/  @!P4 IMAD R3, R148, R17, R2 ;  /* 0x000000119403c224 */ /* 0x001fe200078e0202 */
[----:B------:R-:W-:Y:S04]  /*caf0*/  BSSY B1, `(.L_x_543) ;  /* 0x0000006000017945 */ /* 0x000fe80003800000 */
[----:B------:R0:W-:Y:S01]  /*cb00*/  @!P4 STG.E.U8 desc[UR36][R6.64+0xf8], R3 ;  /* 0x0000f8030600c986 */ /* 0x0001e2000c101124 */
[----:B------:R-:W-:Y:S05]  /*cb10*/  @P2 BRA `(.L_x_544) ;  /* 0x00000000000c2947 */ /* 0x000fea0003800000 */
[----:B------:R-:W0:Y:S02]  /*cb20*/  LDG.E.U8 R16, desc[UR36][R14.64+0xf9] ;  /* 0x0000f9240e107981 */ /* 0x000e24000c1e1100 */
[----:B0-----:R-:W-:-:S05]  /*cb30*/  PRMT R3, R16, 0x8880, RZ ;  /* 0x0000888010037816 */ /* 0x001fca00000000ff */
[----:B------:R-:W-:-:S07]  /*cb40*/  IMAD R2, R3, R18, RZ ;  /* 0x0000001203027224 */ /* 0x000fce00078e02ff */
.L_x_544:
[----:B------:R-:W-:Y:S05]  /*cb50*/  BSYNC B1 ;  /* 0x0000000000017941 */ /* 0x000fea0003800000 */
.L_x_543:
[----:B------:R-:W-:Y:S01]  /*cb60*/  @!P2 IMAD R149, R149, R17, R2 ;  /* 0x000000119595a224 */ /* 0x000fe200078e0202 */
[----:B------:R-:W-:Y:S04]  /*cb70*/  BSSY B1, `(.L_x_545) ;  /* 0x0000006000017945 */ /* 0x000fe80003800000 */
[----:B------:R0:W-:Y:S01]  /*cb80*/  @!P2 STG.E.U8 desc[UR36][R6.64+0xf9], R149 ;  /* 0x0000f9950600a986 */ /* 0x0001e2000c101124 */
[----:B------:R-:W-:Y:S05]  /*cb90*/  @P6 BRA `(.L_x_546) ;  /* 0x00000000000c6947 */ /* 0x000fea0003800000 */
[----:B------:R-:W0:Y:S02]  /*cba0*/  LDG.E.U8 R16, desc[UR36][R156.64+0xf8] ;  /* 0x0000f8249c107981 */ /* 0x000e24000c1e1100 */
[----:B0-----:R-:W-:-:S05]  /*cbb0*/  PRMT R3, R16, 0x8880, RZ ;  /* 0x0000888010037816 */ /* 0x001fca00000000ff */
[----:B------:R-:W-:-:S07]  /*cbc0*/  IMAD R2, R3, R18, RZ ;  /* 0x0000001203027224 */ /* 0x000fce00078e02ff */
.L_x_546:
[----:B------:R-:W-:Y:S05]  /*cbd0*/  BSYNC B1 ;  /* 0x0000000000017941 */ /* 0x000fea0003800000 */
.L_x_545:
[----:B0-----:R-:W-:Y:S01]  /*cbe0*/  @!P6 IMAD R3, R150, R17, R2 ;  /* 0x000000119603e224 */ /* 0x001fe200078e0202 */
[----:B------:R-:W-:Y:S01]  /*cbf0*/  ISETP.LT.OR P0, PT, R0, 0xfa, !P0 ;  /* 0x000000fa0000780c */ /* 0x000fe20004701670 */
[----:B------:R-:W-:Y:S03]  /*cc00*/  BSSY B1, `(.L_x_547) ;  /* 0x0000006000017945 */ /* 0x000fe60003800000 */
[----:B------:R0:W-:Y:S09]  /*cc10*/  @!P6 STG.E.U8 desc[UR36][R8.64+0xf8], R3 ;  /* 0x0000f8030800e986 */ /* 0x0001f2000c101124 */
[----:B------:R-:W-:Y:S05]  /*cc20*/  @P0 BRA `(.L_x_548) ;  /* 0x00000000000c0947 */ /* 0x000fea0003800000 */
[----:B------:R-:W0:Y:S02]  /*cc30*/  LDG.E.U8 R16, desc[UR36][R156.64+0xf9] ;  /* 0x0000f9249c107981 */ /* 0x000e24000c1e1100 */
[----:B0-----:R-:W-:-:S05]  /*cc40*/  PRMT R3, R16, 0x8880, RZ ;  /* 0x0000888010037816 */ /* 0x001fca00000000ff */
[----:B------:R-:W-:-:S07]  /*cc50*/  IMAD R2, R3, R18, RZ ;  /* 0x0000001203027224 */ /* 0x000fce00078e02ff */
.L_x_548:
[----:B------:R-:W-:Y:S05]  /*cc60*/  BSYNC B1 ;  /* 0x0000000000017941 */ /* 0x000fea0003800000 */
.L_x_547:
[----:B------:R-:W-:Y:S01]  /*cc70*/  IMAD R151, R151, R17, R2 ;  /* 0x0000001197977224 */ /* 0x000fe200078e0202 */
[----:B------:R-:W-:Y:S06]  /*cc80*/  @P0 BRA `(.L_x_549) ;  /* 0x0000003800180947 */ /* 0x000fec0003800000 */
[----:B------:R0:W-:Y:S01]  /*cc90*/  STG.E.U8 desc[UR36][R8.64+0xf9], R151 ;  /* 0x0000f99708007986 */ /* 0x0001e2000c101124 */
[----:B------:R-:W-:Y:S05]  /*cca0*/  BRA `(.L_x_549) ;  /* 0x0000003800107947 */ /* 0x000fea0003800000 */
.L_x_36:
[----:B------:R-:W2:Y:S04]  /*ccb0*/  LDL.LU R2, [R1] ;  /* 0x0000000001027983 */ /* 0x000ea80000300800 */
[----:B------:R-:W3:Y:S04]  /*ccc0*/  LDL.LU R3, [R1+0xc] ;  /* 0x00000c0001037983 */ /* 0x000ee80000300800 */
[----:B------:R-:W4:Y:S04]  /*ccd0*/  LDL.LU R12, [R1+0x14] ;  /* 0x00001400010c7983 */ /* 0x000f280000300800 */
[----:B------:R-:W5:Y:S04]  /*cce0*/  LDL.LU R13, [R1+0x98] ;  /* 0x00009800010d7983 */ /* 0x000f680000300800 */
        /* <DEDUP_REMOVED lines=61> */
[----:B------:R-:W5:Y:S01]  /*d0c0*/  LDL.LU R178, [R1+0x194] ;  /* 0x0001940001b27983 */ /* 0x000f620000300800 */
[----:B------:R-:W-:-:S03]  /*d0d0*/  ISETP.GE.AND P0, PT, R154, 0x1, PT ;  /* 0x000000019a00780c */ /* 0x000fc60003f06270 */
[----:B------:R-:W5:Y:S04]  /*d0e0*/  LDL.LU R177, [R1+0x198] ;  /* 0x0001980001b17983 */ /* 0x000f680000300800 */
[----:B------:R-:W5:Y:S04]  /*d0f0*/  LDL.LU R176, [R1+0x19c] ;  /* 0x00019c0001b07983 */ /* 0x000f680000300800 */
[----:B------:R-:W5:Y:S04]  /*d100*/  LDL.LU R175, [R1+0x1a0] ;  /* 0x0001a00001af7983 */ /* 0x000f680000300800 */
[----:B------:R-:W5:Y:S01]  /*d110*/  LDL.LU R174, [R1+0x1a4] ;  /* 0x0001a40001ae7983 */ /* 0x000f620000300800 */
[----:B------:R-:W-:-:S03]  /*d120*/  ISETP.LT.OR P1, PT, R0, 0x1, !P0 ;  /* 0x000000010000780c */ /* 0x000fc60004721670 */
        /* <DEDUP_REMOVED lines=13> */
[----:B--2---:R-:W-:-:S03]  /*d200*/  @!P1 IMAD R2, R2, R17, RZ ;  /* 0x0000001102029224 */ /* 0x004fc600078e02ff */
[----:B------:R-:W2:Y:S04]  /*d210*/  LDL.LU R160, [R1+0x1dc] ;  /* 0x0001dc0001a07983 */ /* 0x000ea80000300800 */
        /* <DEDUP_REMOVED lines=8> */
[----:B------:R0:W-:Y:S04]  /*d2a0*/  @!P1 STG.E.U8 desc[UR36][R4.64], R2 ;  /* 0x0000000204009986 */ /* 0x0001e8000c101124 */
[----:B0-----:R-:W3:Y:S01]  /*d2b0*/  LDL.LU R2, [R1+0x4] ;  /* 0x0000040001027983 */ /* 0x001ee20000300800 */
[----:B------:R-:W-:-:S02]  /*d2c0*/  ISETP.LT.OR P1, PT, R0, 0x2, !P0 ;  /* 0x000000020000780c */ /* 0x000fc40004721670 */
[----:B------:R-:W-:-:S11]  /*d2d0*/  ISETP.GE.AND P2, PT, R154, 0x9, PT ;  /* 0x000000099a00780c */ /* 0x000fd60003f46270 */
[----:B---3--:R-:W-:-:S05]  /*d2e0*/  @!P1 IMAD R2, R2, R17, RZ ;  /* 0x0000001102029224 */ /* 0x008fca00078e02ff */
[----:B------:R0:W-:Y:S04]  /*d2f0*/  @!P1 STG.E.U8 desc[UR36][R4.64+0x1], R2 ;  /* 0x0000010204009986 */ /* 0x0001e8000c101124 */
[----:B0-----:R-:W3:Y:S01]  /*d300*/  LDL.LU R2, [R1+0x8] ;  /* 0x0000080001027983 */ /* 0x001ee20000300800 */
[C---:B------:R-:W-:Y:S02]  /*d310*/  ISETP.LT.OR P1, PT, R0.reuse, 0x1, !P2 ;  /* 0x000000010000780c */ /* 0x040fe40005721670 */
[C---:B------:R-:W-:Y:S02]  /*d320*/  ISETP.LT.OR P3, PT, R0.reuse, 0x2, !P2 ;  /* 0x000000020000780c */ /* 0x040fe40005761670 */
[----:B------:R-:W-:-:S09]  /*d330*/  ISETP.LT.OR P4, PT, R0, 0x9, !P0 ;  /* 0x000000090000780c */ /* 0x000fd20004781670 */
[----:B---3--:R-:W-:-:S05]  /*d340*/  @!P1 IMAD R2, R2, R17, RZ ;  /* 0x0000001102029224 */ /* 0x008fca00078e02ff */
[----:B------:R0:W-:Y:S04]  /*d350*/  @!P1 STG.E.U8 desc[UR36][R10.64], R2 ;  /* 0x000000020a009986 */ /* 0x0001e8000c101124 */
[----:B0-----:R-:W3:Y:S01]  /*d360*/  LDL.LU R2, [R1+0x10] ;  /* 0x0000100001027983 */ /* 0x001ee20000300800 */
[----:B------:R-:W-:Y:S01]  /*d370*/  @!P3 IMAD R3, R3, R17, RZ ;  /* 0x000000110303b224 */ /* 0x000fe200078e02ff */
[C---:B------:R-:W-:Y:S02]  /*d380*/  ISETP.LT.OR P1, PT, R0.reuse, 0xa, !P0 ;  /* 0x0000000a0000780c */ /* 0x040fe40004721670 */
[C---:B------:R-:W-:Y:S02]  /*d390*/  ISETP.LT.OR P5, PT, R0.reuse, 0x9, !P2 ;  /* 0x000000090000780c */ /* 0x040fe400057a1670 */
[----:B------:R0:W-:Y:S01]  /*d3a0*/  @!P3 STG.E.U8 desc[UR36][R10.64+0x1], R3 ;  /* 0x000001030a00b986 */ /* 0x0001e2000c101124 */
[----:B------:R-:W-:-:S03]  /*d3b0*/  ISETP.LT.OR P6, PT, R0, 0xa, !P2 ;  /* 0x0000000a0000780c */ /* 0x000fc600057c1670 */
[----:B0-----:R-:W5:Y:S01]  /*d3c0*/  LDL.LU R3, [R1+0x18] ;  /* 0x0000180001037983 */ /* 0x001f620000300800 */
[----:B---3--:R-:W-:-:S05]  /*d3d0*/  @!P4 IMAD R2, R2, R17, RZ ;  /* 0x000000110202c224 */ /* 0x008fca00078e02ff */
[----:B------:R0:W-:Y:S04]  /*d3e0*/  @!P4 STG.E.U8 desc[UR36][R4.64+0x8], R2 ;  /* 0x000008020400c986 */ /* 0x0001e8000c101124 */
[----:B0-----:R-:W3:Y:S01]  /*d3f0*/  LDL.LU R2, [R1+0x1c] ;  /* 0x00001c0001027983 */ /* 0x001ee20000300800 */
[-C--:B----4-:R-:W-:Y:S02]  /*d400*/  @!P1 IMAD R12, R12, R17.reuse, RZ ;  /* 0x000000110c0c9224 */ /* 0x090fe400078e02ff */
[----:B-----5:R-:W-:-:S03]  /*d410*/  @!P5 IMAD R3, R3, R17, RZ ;  /* 0x000000110303d224 */ /* 0x020fc600078e02ff */
[----:B------:R0:W-:Y:S04]  /*d420*/  @!P1 STG.E.U8 desc[UR36][R4.64+0x9], R12 ;  /* 0x0000090c04009986 */ /* 0x0001e8000c101124 */
[----:B------:R1:W-:Y:S04]  /*d430*/  @!P5 STG.E.U8 desc[UR36][R10.64+0x8], R3 ;  /* 0x000008030a00d986 */ /* 0x0003e8000c101124 */
[----:B0-----:R-:W4:Y:S04]  /*d440*/  LDL.LU R12, [R1+0x28] ;  /* 0x00002800010c7983 */ /* 0x001f280000300800 */
[----:B-1----:R-:W5:Y:S01]  /*d450*/  LDL.LU R3, [R1+0x20] ;  /* 0x0000200001037983 */ /* 0x002f620000300800 */
[----:B---3--:R-:W-:-:S05]  /*d460*/  @!P6 IMAD R2, R2, R17, RZ ;  /* 0x000000110202e224 */ /* 0x008fca00078e02ff */
[----:B------:R0:W-:Y:S04]  /*d470*/  @!P6 STG.E.U8 desc[UR36][R10.64+0x9], R2 ;  /* 0x000009020a00e986 */ /* 0x0001e8000c101124 */
[----:B0-----:R-:W3:Y:S01]  /*d480*/  LDL.LU R2, [R1+0x24] ;  /* 0x0000240001027983 */ /* 0x001ee20000300800 */
[C---:B------:R-:W-:Y:S02]  /*d490*/  ISETP.LT.OR P3, PT, R0.reuse, 0x11, !P0 ;  /* 0x000000110000780c */ /* 0x040fe40004761670 */
[----:B------:R-:W-:-:S11]  /*d4a0*/  ISETP.LT.OR P4, PT, R0, 0x12, !P0 ;  /* 0x000000120000780c */ /* 0x000fd60004781670 */
[----:B-----5:R-:W-:-:S05]  /*d4b0*/  @!P3 IMAD R3, R3, R17, RZ ;  /* 0x000000110303b224 */ /* 0x020fca00078e02ff */
[----:B------:R0:W-:Y:S04]  /*d4c0*/  @!P3 STG.E.U8 desc[UR36][R4.64+0x10], R3 ;  /* 0x000010030400b986 */ /* 0x0001e8000c101124 */
[----:B0-----:R-:W5:Y:S01]  /*d4d0*/  LDL.LU R3, [R1+0x2c] ;  /* 0x00002c0001037983 */ /* 0x001f620000300800 */
[----:B---3--:R-:W-:-:S05]  /*d4e0*/  @!P4 IMAD R2, R2, R17, RZ ;  /* 0x000000110202c224 */ /* 0x008fca00078e02ff */
[----:B------:R0:W-:Y:S04]  /*d4f0*/  @!P4 STG.E.U8 desc[UR36][R4.64+0x11], R2 ;  /* 0x000011020400c986 */ /* 0x0001e8000c101124 */
[----:B0-----:R-:W3:Y:S01]  /*d500*/  LDL.LU R2, [R1+0x30] ;  /* 0x0000300001027983 */ /* 0x001ee20000300800 */
[C---:B------:R-:W-:Y:S02]  /*d510*/  ISETP.LT.OR P1, PT, R0.reuse, 0x11, !P2 ;  /* 0x000000110000780c */ /* 0x040fe40005721670 */
[C---:B------:R-:W-:Y:S02]  /*d520*/  ISETP.LT.OR P5, PT, R0.reuse, 0x12, !P2 ;  /* 0x000000120000780c */ /* 0x040fe400057a1670 */
[----:B------:R-:W-:-:S09]  /*d530*/  ISETP.LT.OR P6, PT, R0, 0x19, !P0 ;  /* 0x000000190000780c */ /* 0x000fd200047c1670 */
        /* <DEDUP_REMOVED lines=43> */
[----:B-----5:R-:W-:-:S05]  /*d7f0*/  @!P6 IMAD R3, R3, R17, RZ ;  /* 0x000000110303e224 */ /* 0x020fca00078e02ff */
[----:B------:R0:W-:Y:S04]  /*d800*/  @!P6 STG.E.U8 desc[UR36][R4.64+0x29], R3 ;  /* 0x000029030400e986 */ /* 0x0001e8000c101124 */
[----:B0-----:R-:W5:Y:S01]  /*d810*/  LDL.LU R3, [R1+0x5c] ;  /* 0x00005c0001037983 */ /* 0x001f620000300800 */
        /* <DEDUP_REMOVED lines=48> */
[----:B------:R-:W-:-:S13]  /*db20*/  ISETP.LT.OR P5, PT, R0, 0x42, !P2 ;  /* 0x000000420000780c */ /* 0x000fda00057a1670 */
[----:B----4-:R-:W-:-:S05]  /*db30*/  @!P5 IMAD R12, R12, R17, RZ ;  /* 0x000000110c0cd224 */ /* 0x010fca00078e02ff */
[----:B------:R-:W-:Y:S01]  /*db40*/  @!P5 STG.E.U8 desc[UR36][R10.64+0x41], R12 ;  /* 0x0000410c0a00d986 */ /* 0x000fe2000c101124 */
[----:B---3--:R-:W-:-:S05]  /*db50*/  @!P4 IMAD R2, R2, R17, RZ ;  /* 0x000000110202c224 */ /* 0x008fca00078e02ff */
[----:B------:R0:W-:Y:S04]  /*db60*/  @!P4 STG.E.U8 desc[UR36][R10.64+0x40], R2 ;  /* 0x000040020a00c986 */ /* 0x0001e8000c101124 */
[----:B0-----:R-:W3:Y:S04]  /*db70*/  LDL.LU R2, [R1+0x90] ;  /* 0x0000900001027983 */ /* 0x001ee80000300800 */
[----:B------:R-:W4:Y:S01]  /*db80*/  LDL.LU R12, [R1+0xac] ;  /* 0x0000ac00010c7983 */ /* 0x000f220000300800 */
[C---:B------:R-:W-:Y:S02]  /*db90*/  ISETP.LT.OR P6, PT, R0.reuse, 0x49, !P0 ;  /* 0x000000490000780c */ /* 0x040fe400047c1670 */
[----:B------:R-:W-:-:S02]  /*dba0*/  ISETP.LT.OR P1, PT, R0, 0x4a, !P0 ;  /* 0x0000004a0000780c */ /* 0x000fc40004721670 */
[C---:B------:R-:W-:Y:S02]  /*dbb0*/  ISETP.LT.OR P3, PT, R0.reuse, 0x49, !P2 ;  /* 0x000000490000780c */ /* 0x040fe40005761670 */
[C---:B------:R-:W-:Y:S02]  /*dbc0*/  ISETP.LT.OR P4, PT, R0.reuse, 0x4a, !P2 ;  /* 0x0000004a0000780c */ /* 0x040fe40005781670 */
[----:B------:R-:W-:-:S07]  /*dbd0*/  ISETP.LT.OR P5, PT, R0, 0x51, !P0 ;  /* 0x000000510000780c */ /* 0x000fce00047a1670 */
[----:B-----5:R-:W-:-:S05]  /*dbe0*/  @!P1 IMAD R3, R3, R17, RZ ;  /* 0x0000001103039224 */ /* 0x020fca00078e02ff */
[----:B------:R4:W-:Y:S01]  /*dbf0*/  @!P1 STG.E.U8 desc[UR36][R4.64+0x49], R3 ;  /* 0x0000490304009986 */ /* 0x0009e2000c101124 */
[----:B------:R-:W-:Y:S01]  /*dc00*/  ISETP.LT.OR P1, PT, R0, 0x51, !P2 ;  /* 0x000000510000780c */ /* 0x000fe20005721670 */
[-C--:B------:R-:W-:Y:S02]  /*dc10*/  @!P3 IMAD R13, R13, R17.reuse, RZ ;  /* 0x000000110d0db224 */ /* 0x080fe400078e02ff */
[-C--:B------:R-:W-:Y:S02]  /*dc20*/  @!P4 IMAD R15, R15, R17.reuse, RZ ;  /* 0x000000110f0fc224 */ /* 0x080fe400078e02ff */
[----:B------:R-:W-:-:S08]  /*dc30*/  @!P5 IMAD R21, R21, R17, RZ ;  /* 0x000000111515d224 */ /* 0x000fd000078e02ff */
[-C--:B------:R-:W-:Y:S02]  /*dc40*/  @!P1 IMAD R153, R153, R17.reuse, RZ ;  /* 0x0000001199999224 */ /* 0x080fe400078e02ff */
[----:B---3--:R-:W-:-:S05]  /*dc50*/  @!P6 IMAD R2, R2, R17, RZ ;  /* 0x000000110202e224 */ /* 0x008fca00078e02ff */
[----:B------:R-:W-:Y:S01]  /*dc60*/  @!P6 STG.E.U8 desc[UR36][R4.64+0x48], R2 ;  /* 0x000048020400e986 */ /* 0x000fe2000c101124 */
[----:B------:R-:W-:-:S03]  /*dc70*/  ISETP.LT.OR P6, PT, R0, 0x52, !P0 ;  /* 0x000000520000780c */ /* 0x000fc600047c1670 */
[----:B------:R0:W-:Y:S01]  /*dc80*/  @!P3 STG.E.U8 desc[UR36][R10.64+0x48], R13 ;  /* 0x0000480d0a00b986 */ /* 0x0001e2000c101124 */
[----:B------:R-:W-:-:S03]  /*dc90*/  ISETP.LT.OR P3, PT, R0, 0x52, !P2 ;  /* 0x000000520000780c */ /* 0x000fc60005761670 */
[----:B------:R1:W-:Y:S01]  /*dca0*/  @!P4 STG.E.U8 desc[UR36][R10.64+0x49], R15 ;  /* 0x0000490f0a00c986 */ /* 0x0003e2000c101124 */
[----:B------:R-:W-:-:S05]  /*dcb0*/  ISETP.LT.OR P4, PT, R0, 0x59, !P0 ;  /* 0x000000590000780c */ /* 0x000fca0004781670 */
[----:B------:R-:W-:Y:S01]  /*dcc0*/  @!P6 IMAD R23, R23, R17, RZ ;  /* 0x000000111717e224 */ /* 0x000fe200078e02ff */
[----:B------:R3:W-:Y:S01]  /*dcd0*/  @!P5 STG.E.U8 desc[UR36][R4.64+0x50], R21 ;  /* 0x000050150400d986 */ /* 0x0007e2000c101124 */
[----:B------:R-:W-:-:S03]  /*dce0*/  ISETP.LT.OR P5, PT, R0, 0x5a, !P0 ;  /* 0x0000005a0000780c */ /* 0x000fc600047a1670 */
[----:B------:R5:W-:Y:S01]  /*dcf0*/  @!P6 STG.E.U8 desc[UR36][R4.64+0x51], R23 ;  /* 0x000051170400e986 */ /* 0x000be2000c101124 */
[----:B------:R-:W-:-:S03]  /*dd00*/  ISETP.LT.OR P6, PT, R0, 0x59, !P2 ;  /* 0x000000590000780c */ /* 0x000fc600057c1670 */
[----:B------:R-:W-:Y:S01]  /*dd10*/  @!P1 STG.E.U8 desc[UR36][R10.64+0x50], R153 ;  /* 0x000050990a009986 */ /* 0x000fe2000c101124 */
[----:B------:R-:W-:Y:S01]  /*dd20*/  ISETP.LT.OR P1, PT, R0, 0x5a, !P2 ;  /* 0x0000005a0000780c */ /* 0x000fe20005721670 */
[-C--:B----4-:R-:W-:Y:S02]  /*dd30*/  @!P3 IMAD R3, R12, R17.reuse, RZ ;  /* 0x000000110c03b224 */ /* 0x090fe400078e02ff */
[-C--:B0-----:R-:W-:Y:S02]  /*dd40*/  @!P4 IMAD R13, R235, R17.reuse, RZ ;  /* 0x00000011eb0dc224 */ /* 0x081fe400078e02ff */
[-C--:B-1----:R-:W-:Y:S01]  /*dd50*/  @!P5 IMAD R15, R234, R17.reuse, RZ ;  /* 0x00000011ea0fd224 */ /* 0x082fe200078e02ff */
[----:B------:R0:W-:Y:S03]  /*dd60*/  @!P3 STG.E.U8 desc[UR36][R10.64+0x51], R3 ;  /* 0x000051030a00b986 */ /* 0x0001e6000c101124 */
[----:B---3--:R-:W-:Y:S01]  /*dd70*/  @!P6 IMAD R21, R233, R17, RZ ;  /* 0x00000011e915e224 */ /* 0x008fe200078e02ff */
[----:B------:R1:W-:Y:S01]  /*dd80*/  @!P4 STG.E.U8 desc[UR36][R4.64+0x58], R13 ;  /* 0x0000580d0400c986 */ /* 0x0003e2000c101124 */
[----:B------:R-:W-:-:S02]  /*dd90*/  ISETP.LT.OR P3, PT, R0, 0x61, !P0 ;  /* 0x000000610000780c */ /* 0x000fc40004761670 */
[----:B-----5:R-:W-:Y:S01]  /*dda0*/  @!P1 IMAD R23, R232, R17, RZ ;  /* 0x00000011e8179224 */ /* 0x020fe200078e02ff */
[C---:B------:R-:W-:Y:S01]  /*ddb0*/  ISETP.LT.OR P4, PT, R0.reuse, 0x62, !P0 ;  /* 0x000000620000780c */ /* 0x040fe20004781670 */
[----:B------:R3:W-:Y:S01]  /*ddc0*/  @!P5 STG.E.U8 desc[UR36][R4.64+0x59], R15 ;  /* 0x0000590f0400d986 */ /* 0x0007e2000c101124 */
[----:B------:R-:W-:-:S03]  /*ddd0*/  ISETP.LT.OR P5, PT, R0, 0x61, !P2 ;  /* 0x000000610000780c */ /* 0x000fc600057a1670 */
[----:B------:R4:W-:Y:S01]  /*dde0*/  @!P6 STG.E.U8 desc[UR36][R10.64+0x58], R21 ;  /* 0x000058150a00e986 */ /* 0x0009e2000c101124 */
[----:B------:R-:W-:-:S03]  /*ddf0*/  ISETP.LT.OR P6, PT, R0, 0x62, !P2 ;  /* 0x000000620000780c */ /* 0x000fc600057c1670 */
[----:B------:R-:W-:Y:S01]  /*de00*/  @!P1 STG.E.U8 desc[UR36][R10.64+0x59], R23 ;  /* 0x000059170a009986 */ /* 0x000fe2000c101124 */
[----:B------:R-:W-:Y:S01]  /*de10*/  ISETP.LT.OR P1, PT, R0, 0x69, !P0 ;  /* 0x000000690000780c */ /* 0x000fe20004721670 */
[-C--:B0-----:R-:W-:Y:S02]  /*de20*/  @!P3 IMAD R3, R231, R17.reuse, RZ ;  /* 0x00000011e703b224 */ /* 0x081fe400078e02ff */
[-C--:B-1----:R-:W-:Y:S02]  /*de30*/  @!P4 IMAD R13, R230, R17.reuse, RZ ;  /* 0x00000011e60dc224 */ /* 0x082fe400078e02ff */
[-C--:B---3--:R-:W-:Y:S01]  /*de40*/  @!P5 IMAD R15, R229, R17.reuse, RZ ;  /* 0x00000011e50fd224 */ /* 0x088fe200078e02ff */
[----:B------:R0:W-:Y:S03]  /*de50*/  @!P3 STG.E.U8 desc[UR36][R4.64+0x60], R3 ;  /* 0x000060030400b986 */ /* 0x0001e6000c101124 */
[----:B----4-:R-:W-:Y:S01]  /*de60*/  @!P6 IMAD R21, R228, R17, RZ ;  /* 0x00000011e415e224 */ /* 0x010fe200078e02ff */
[----:B------:R1:W-:Y:S01]  /*de70*/  @!P4 STG.E.U8 desc[UR36][R4.64+0x61], R13 ;  /* 0x0000610d0400c986 */ /* 0x0003e2000c101124 */
[----:B------:R-:W-:-:S02]  /*de80*/  ISETP.LT.OR P3, PT, R0, 0x6a, !P0 ;  /* 0x0000006a0000780c */ /* 0x000fc40004761670 */
[----:B------:R-:W-:Y:S01]  /*de90*/  @!P1 IMAD R153, R227, R17, RZ ;  /* 0x00000011e3999224 */ /* 0x000fe200078e02ff */
        /* <DEDUP_REMOVED lines=131> */
[-C--:B----4-:R-:W-:Y:S01]  /*e6d0*/  @!P6 IMAD R21, R183, R17.reuse, RZ ;  /* 0x00000011b715e224 */ /* 0x090fe200078e02ff */
[----:B------:R1:W-:Y:S03]  /*e6e0*/  @!P4 STG.E.U8 desc[UR36][R10.64+0xb8], R13 ;  /* 0x0000b80d0a00c986 */ /* 0x0003e6000c101124 */
[----:B------:R-:W-:Y:S01]  /*e6f0*/  @!P1 IMAD R23, R182, R17, RZ ;  /* 0x00000011b6179224 */ /* 0x000fe200078e02ff */
[C---:B------:R-:W-:Y:S01]  /*e700*/  ISETP.LT.OR P3, PT, R0.reuse, 0xc1, !P2 ;  /* 0x000000c10000780c */ /* 0x040fe20005761670 */
[----:B------:R3:W-:Y:S01]  /*e710*/  @!P5 STG.E.U8 desc[UR36][R10.64+0xb9], R15 ;  /* 0x0000b90f0a00d986 */ /* 0x0007e2000c101124 */
[----:B------:R-:W-:-:S02]  /*e720*/  ISETP.LT.OR P4, PT, R0, 0xc2, !P2 ;  /* 0x000000c20000780c */ /* 0x000fc40005781670 */
[C---:B------:R-:W-:Y:S01]  /*e730*/  ISETP.LT.OR P5, PT, R0.reuse, 0xc9, !P0 ;  /* 0x000000c90000780c */ /* 0x040fe200047a1670 */
[----:B------:R4:W-:Y:S01]  /*e740*/  @!P6 STG.E.U8 desc[UR36][R4.64+0xc0], R21 ;  /* 0x0000c0150400e986 */ /* 0x0009e2000c101124 */
[----:B------:R-:W-:-:S03]  /*e750*/  ISETP.LT.OR P6, PT, R0, 0xca, !P0 ;  /* 0x000000ca0000780c */ /* 0x000fc600047c1670 */
[----:B------:R-:W-:Y:S01]  /*e760*/  @!P1 STG.E.U8 desc[UR36][R4.64+0xc1], R23 ;  /* 0x0000c11704009986 */ /* 0x000fe2000c101124 */
[----:B------:R-:W-:-:S03]  /*e770*/  ISETP.LT.OR P1, PT, R0, 0xc9, !P2 ;  /* 0x000000c90000780c */ /* 0x000fc60005721670 */
[-C--:B0-----:R-:W-:Y:S02]  /*e780*/  @!P3 IMAD R3, R181, R17.reuse, RZ ;  /* 0x00000011b503b224 */ /* 0x081fe400078e02ff */
[-C--:B-1----:R-:W-:Y:S02]  /*e790*/  @!P4 IMAD R13, R180, R17.reuse, RZ ;  /* 0x00000011b40dc224 */ /* 0x082fe400078e02ff */
[-C--:B---3--:R-:W-:Y:S02]  /*e7a0*/  @!P5 IMAD R15, R179, R17.reuse, RZ ;  /* 0x00000011b30fd224 */ /* 0x088fe400078e02ff */
[-C--:B----4-:R-:W-:Y:S01]  /*e7b0*/  @!P6 IMAD R21, R178, R17.reuse, RZ ;  /* 0x00000011b215e224 */ /* 0x090fe200078e02ff */
[----:B------:R0:W-:Y:S03]  /*e7c0*/  @!P3 STG.E.U8 desc[UR36][R10.64+0xc0], R3 ;  /* 0x0000c0030a00b986 */ /* 0x0001e6000c101124 */
[----:B------:R-:W-:Y:S01]  /*e7d0*/  @!P1 IMAD R153, R177, R17, RZ ;  /* 0x00000011b1999224 */ /* 0x000fe200078e02ff */
[----:B------:R1:W-:Y:S01]  /*e7e0*/  @!P4 STG.E.U8 desc[UR36][R10.64+0xc1], R13 ;  /* 0x0000c10d0a00c986 */ /* 0x0003e2000c101124 */
[----:B------:R-:W-:-:S02]  /*e7f0*/  ISETP.LT.OR P3, PT, R0, 0xca, !P2 ;  /* 0x000000ca0000780c */ /* 0x000fc40005761670 */
        /* <DEDUP_REMOVED lines=33> */
[----:B------:R4:W-:Y:S04]  /*ea10*/  @!P6 STG.E.U8 desc[UR36][R10.64+0xd9], R21 ;  /* 0x0000d9150a00e986 */ /* 0x0009e8000c101124 */
[----:B------:R-:W-:Y:S01]  /*ea20*/  @!P1 STG.E.U8 desc[UR36][R4.64+0xe0], R153 ;  /* 0x0000e09904009986 */ /* 0x000fe2000c101124 */
[C---:B------:R-:W-:Y:S02]  /*ea30*/  ISETP.LT.OR P1, PT, R0.reuse, 0xea, !P0 ;  /* 0x000000ea0000780c */ /* 0x040fe40004721670 */
[----:B------:R-:W-:Y:S01]  /*ea40*/  ISETP.LT.OR P6, PT, R0, 0xe9, !P0 ;  /* 0x000000e90000780c */ /* 0x000fe200047c1670 */
[-C--:B0-----:R-:W-:Y:S02]  /*ea50*/  @!P3 IMAD R3, R166, R17.reuse, RZ ;  /* 0x00000011a603b224 */ /* 0x081fe400078e02ff */
[----:B-1----:R-:W-:-:S02]  /*ea60*/  @!P4 IMAD R13, R165, R17, RZ ;  /* 0x00000011a50dc224 */ /* 0x002fc400078e02ff */
[----:B---3--:R-:W-:Y:S01]  /*ea70*/  @!P5 IMAD R15, R164, R17, RZ ;  /* 0x00000011a40fd224 */ /* 0x008fe200078e02ff */
[----:B------:R0:W-:Y:S01]  /*ea80*/  @!P3 STG.E.U8 desc[UR36][R4.64+0xe1], R3 ;  /* 0x0000e1030400b986 */ /* 0x0001e2000c101124 */
[----:B------:R-:W-:-:S04]  /*ea90*/  ISETP.LT.OR P3, PT, R0, 0xe9, !P2 ;  /* 0x000000e90000780c */ /* 0x000fc80005761670 */
[-C--:B------:R-:W-:Y:S01]  /*eaa0*/  @!P1 IMAD R23, R162, R17.reuse, RZ ;  /* 0x00000011a2179224 */ /* 0x080fe200078e02ff */
[----:B------:R2:W-:Y:S01]  /*eab0*/  @!P4 STG.E.U8 desc[UR36][R10.64+0xe0], R13 ;  /* 0x0000e00d0a00c986 */ /* 0x0005e2000c101124 */
[----:B----4-:R-:W-:Y:S01]  /*eac0*/  @!P6 IMAD R21, R163, R17, RZ ;  /* 0x00000011a315e224 */ /* 0x010fe200078e02ff */
[C---:B------:R-:W-:Y:S02]  /*ead0*/  ISETP.LT.OR P4, PT, R0.reuse, 0xea, !P2 ;  /* 0x000000ea0000780c */ /* 0x040fe40005781670 */
[----:B------:R1:W-:Y:S01]  /*eae0*/  @!P5 STG.E.U8 desc[UR36][R10.64+0xe1], R15 ;  /* 0x0000e10f0a00d986 */ /* 0x0003e2000c101124 */
[----:B------:R-:W-:-:S03]  /*eaf0*/  ISETP.LT.OR P5, PT, R0, 0xf1, !P0 ;  /* 0x000000f10000780c */ /* 0x000fc600047a1670 */
[----:B------:R-:W-:Y:S01]  /*eb00*/  @!P1 STG.E.U8 desc[UR36][R4.64+0xe9], R23 ;  /* 0x0000e91704009986 */ /* 0x000fe2000c101124 */
[----:B------:R-:W-:-:S03]  /*eb10*/  ISETP.LT.OR P1, PT, R0, 0xf2, !P0 ;  /* 0x000000f20000780c */ /* 0x000fc60004721670 */
[----:B------:R3:W-:Y:S01]  /*eb20*/  @!P6 STG.E.U8 desc[UR36][R4.64+0xe8], R21 ;  /* 0x0000e8150400e986 */ /* 0x0007e2000c101124 */
[----:B------:R-:W-:Y:S01]  /*eb30*/  ISETP.LT.OR P6, PT, R0, 0xf1, !P2 ;  /* 0x000000f10000780c */ /* 0x000fe200057c1670 */
[-C--:B0-----:R-:W-:Y:S02]  /*eb40*/  @!P3 IMAD R3, R161, R17.reuse, RZ ;  /* 0x00000011a103b224 */ /* 0x081fe400078e02ff */
[-C--:B--2---:R-:W-:Y:S02]  /*eb50*/  @!P4 IMAD R13, R160, R17.reuse, RZ ;  /* 0x00000011a00dc224 */ /* 0x084fe400078e02ff */
[-C--:B-1----:R-:W-:Y:S01]  /*eb60*/  @!P5 IMAD R15, R159, R17.reuse, RZ ;  /* 0x000000119f0fd224 */ /* 0x082fe200078e02ff */
[----:B------:R0:W-:Y:S01]  /*eb70*/  @!P3 STG.E.U8 desc[UR36][R10.64+0xe8], R3 ;  /* 0x0000e8030a00b986 */ /* 0x0001e2000c101124 */
[----:B------:R-:W-:Y:S02]  /*eb80*/  ISETP.LT.OR P3, PT, R0, 0xf2, !P2 ;  /* 0x000000f20000780c */ /* 0x000fe40005761670 */
[-C--:B---3--:R-:W-:Y:S01]  /*eb90*/  @!P1 IMAD R21, R158, R17.reuse, RZ ;  /* 0x000000119e159224 */ /* 0x088fe200078e02ff */
[----:B------:R1:W-:Y:S03]  /*eba0*/  @!P4 STG.E.U8 desc[UR36][R10.64+0xe9], R13 ;  /* 0x0000e90d0a00c986 */ /* 0x0003e6000c101124 */
[----:B------:R-:W-:Y:S01]  /*ebb0*/  @!P6 IMAD R23, R157, R17, RZ ;  /* 0x000000119d17e224 */ /* 0x000fe200078e02ff */
[C---:B------:R-:W-:Y:S01]  /*ebc0*/  ISETP.LT.OR P4, PT, R0.reuse, 0xf9, !P0 ;  /* 0x000000f90000780c */ /* 0x040fe20004781670 */
[----:B------:R-:W-:Y:S01]  /*ebd0*/  @!P1 STG.E.U8 desc[UR36][R4.64+0xf1], R21 ;  /* 0x0000f11504009986 */ /* 0x000fe2000c101124 */
[----:B------:R-:W-:-:S02]  /*ebe0*/  ISETP.LT.OR P0, PT, R0, 0xfa, !P0 ;  /* 0x000000fa0000780c */ /* 0x000fc40004701670 */
[----:B------:R-:W-:Y:S01]  /*ebf0*/  ISETP.GE.AND P1, PT, R154, 0x81, PT ;  /* 0x000000819a00780c */ /* 0x000fe20003f26270 */
[----:B------:R2:W-:Y:S01]  /*ec00*/  @!P5 STG.E.U8 desc[UR36][R4.64+0xf0], R15 ;  /* 0x0000f00f0400d986 */ /* 0x0005e2000c101124 */
[C---:B------:R-:W-:Y:S02]  /*ec10*/  ISETP.LT.OR P5, PT, R0.reuse, 0xf9, !P2 ;  /* 0x000000f90000780c */ /* 0x040fe400057a1670 */
[C---:B------:R-:W-:Y:S01]  /*ec20*/  ISETP.LT.OR P2, PT, R0.reuse, 0xfa, !P2 ;  /* 0x000000fa0000780c */ /* 0x040fe20005741670 */
[----:B------:R3:W-:Y:S01]  /*ec30*/  @!P6 STG.E.U8 desc[UR36][R10.64+0xf0], R23 ;  /* 0x0000f0170a00e986 */ /* 0x0007e2000c101124 */
[----:B------:R-:W-:Y:S01]  /*ec40*/  ISETP.LT.OR P6, PT, R0, 0x1, !P1 ;  /* 0x000000010000780c */ /* 0x000fe20004fc1670 */
[-C--:B0-----:R-:W-:Y:S02]  /*ec50*/  @!P3 IMAD R3, R156, R17.reuse, RZ ;  /* 0x000000119c03b224 */ /* 0x081fe400078e02ff */
[-C--:B-1----:R-:W-:Y:S02]  /*ec60*/  @!P4 IMAD R13, R152, R17.reuse, RZ ;  /* 0x00000011980dc224 */ /* 0x082fe400078e02ff */
[----:B------:R-:W-:Y:S01]  /*ec70*/  @!P0 IMAD R153, R22, R17, RZ ;  /* 0x0000001116998224 */ /* 0x000fe200078e02ff */
[----:B------:R0:W-:Y:S01]  /*ec80*/  @!P3 STG.E.U8 desc[UR36][R10.64+0xf1], R3 ;  /* 0x0000f1030a00b986 */ /* 0x0001e2000c101124 */
[----:B------:R-:W-:-:S02]  /*ec90*/  ISETP.GE.AND P3, PT, R154, 0x89, PT ;  /* 0x000000899a00780c */ /* 0x000fc40003f66270 */
[-C--:B--2---:R-:W-:Y:S02]  /*eca0*/  @!P5 IMAD R15, R20, R17.reuse, RZ ;  /* 0x00000011140fd224 */ /* 0x084fe400078e02ff */
[-C--:B------:R-:W-:Y:S01]  /*ecb0*/  @!P2 IMAD R21, R14, R17.reuse, RZ ;  /* 0x000000110e15a224 */ /* 0x080fe200078e02ff */
[----:B------:R-:W-:Y:S01]  /*ecc0*/  @!P0 STG.E.U8 desc[UR36][R4.64+0xf9], R153 ;  /* 0x0000f99904008986 */ /* 0x000fe2000c101124 */
[----:B---3--:R-:W-:Y:S01]  /*ecd0*/  @!P6 IMAD R23, R24, R17, RZ ;  /* 0x000000111817e224 */ /* 0x008fe200078e02ff */
[C---:B------:R-:W-:Y:S02]  /*ece0*/  ISETP.LT.OR P0, PT, R0.reuse, 0x2, !P1 ;  /* 0x000000020000780c */ /* 0x040fe40004f01670 */
[----:B------:R1:W-:Y:S01]  /*ecf0*/  @!P4 STG.E.U8 desc[UR36][R4.64+0xf8], R13 ;  /* 0x0000f80d0400c986 */ /* 0x0003e2000c101124 */
[----:B------:R-:W-:-:S03]  /*ed00*/  ISETP.LT.OR P4, PT, R0, 0x1, !P3 ;  /* 0x000000010000780c */ /* 0x000fc60005f81670 */
[----:B------:R-:W-:Y:S01]  /*ed10*/  @!P5 STG.E.U8 desc[UR36][R10.64+0xf8], R15 ;  /* 0x0000f80f0a00d986 */ /* 0x000fe2000c101124 */
[----:B------:R-:W-:-:S03]  /*ed20*/  ISETP.LT.OR P5, PT, R0, 0x2, !P3 ;  /* 0x000000020000780c */ /* 0x000fc60005fa1670 */
[----:B------:R-:W-:Y:S01]  /*ed30*/  @!P2 STG.E.U8 desc[UR36][R10.64+0xf9], R21 ;  /* 0x0000f9150a00a986 */ /* 0x000fe2000c101124 */
[----:B------:R-:W-:-:S03]  /*ed40*/  ISETP.LT.OR P2, PT, R0, 0x9, !P1 ;  /* 0x000000090000780c */ /* 0x000fc60004f41670 */
[----:B------:R-:W-:Y:S01]  /*ed50*/  @!P6 STG.E.U8 desc[UR36][R6.64], R23 ;  /* 0x000000170600e986 */ /* 0x000fe2000c101124 */
[----:B------:R-:W-:Y:S01]  /*ed60*/  ISETP.LT.OR P6, PT, R0, 0xa, !P1 ;  /* 0x0000000a0000780c */ /* 0x000fe20004fc1670 */
[-C--:B------:R-:W-:Y:S02]  /*ed70*/  @!P0 IMAD R25, R25, R17.reuse, RZ ;  /* 0x0000001119198224 */ /* 0x080fe400078e02ff */
[-C--:B0-----:R-:W-:Y:S02]  /*ed80*/  @!P4 IMAD R3, R26, R17.reuse, RZ ;  /* 0x000000111a03c224 */ /* 0x081fe400078e02ff */
[-C--:B------:R-:W-:Y:S01]  /*ed90*/  @!P5 IMAD R27, R27, R17.reuse, RZ ;  /* 0x000000111b1bd224 */ /* 0x080fe200078e02ff */
[----:B------:R-:W-:Y:S03]  /*eda0*/  @!P0 STG.E.U8 desc[UR36][R6.64+0x1], R25 ;  /* 0x0000011906008986 */ /* 0x000fe6000c101124 */
[----:B-1----:R-:W-:Y:S01]  /*edb0*/  @!P2 IMAD R5, R28, R17, RZ ;  /* 0x000000111c05a224 */ /* 0x002fe200078e02ff */
[----:B------:R0:W-:Y:S01]  /*edc0*/  @!P4 STG.E.U8 desc[UR36][R8.64], R3 ;  /* 0x000000030800c986 */ /* 0x0001e2000c101124 */
[----:B------:R-:W-:-:S02]  /*edd0*/  ISETP.LT.OR P0, PT, R0, 0xa, !P3 ;  /* 0x0000000a0000780c */ /* 0x000fc40005f01670 */
[----:B------:R-:W-:Y:S01]  /*ede0*/  @!P6 IMAD R29, R29, R17, RZ ;  /* 0x000000111d1de224 */ /* 0x000fe200078e02ff */
[C---:B------:R-:W-:Y:S01]  /*edf0*/  ISETP.LT.OR P4, PT, R0.reuse, 0x9, !P3 ;  /* 0x000000090000780c */ /* 0x040fe20005f81670 */
[----:B------:R-:W-:Y:S01]  /*ee00*/  @!P5 STG.E.U8 desc[UR36][R8.64+0x1], R27 ;  /* 0x0000011b0800d986 */ /* 0x000fe2000c101124 */
[----:B------:R-:W-:-:S03]  /*ee10*/  ISETP.LT.OR P5, PT, R0, 0x11, !P1 ;  /* 0x000000110000780c */ /* 0x000fc60004fa1670 */
[----:B------:R1:W-:Y:S01]  /*ee20*/  @!P2 STG.E.U8 desc[UR36][R6.64+0x8], R5 ;  /* 0x000008050600a986 */ /* 0x0003e2000c101124 */
[----:B------:R-:W-:-:S03]  /*ee30*/  ISETP.LT.OR P2, PT, R0, 0x12, !P1 ;  /* 0x000000120000780c */ /* 0x000fc60004f41670 */
[----:B------:R-:W-:Y:S01]  /*ee40*/  @!P6 STG.E.U8 desc[UR36][R6.64+0x9], R29 ;  /* 0x0000091d0600e986 */ /* 0x000fe2000c101124 */
[----:B------:R-:W-:Y:S01]  /*ee50*/  ISETP.LT.OR P6, PT, R0, 0x11, !P3 ;  /* 0x000000110000780c */ /* 0x000fe20005fc1670 */
[-C--:B------:R-:W-:Y:S02]  /*ee60*/  @!P0 IMAD R31, R31, R17.reuse, RZ ;  /* 0x000000111f1f8224 */ /* 0x080fe400078e02ff */
[-C--:B0-----:R-:W-:Y:S02]  /*ee70*/  @!P4 IMAD R3, R30, R17.reuse, RZ ;  /* 0x000000111e03c224 */ /* 0x081fe400078e02ff */
[-C--:B------:R-:W-:Y:S01]  /*ee80*/  @!P5 IMAD R11, R32, R17.reuse, RZ ;  /* 0x00000011200bd224 */ /* 0x080fe200078e02ff */
[----:B------:R-:W-:Y:S03]  /*ee90*/  @!P0 STG.E.U8 desc[UR36][R8.64+0x9], R31 ;  /* 0x0000091f08008986 */ /* 0x000fe6000c101124 */
[----:B------:R-:W-:Y:S01]  /*eea0*/  @!P2 IMAD R33, R33, R17, RZ ;  /* 0x000000112121a224 */ /* 0x000fe200078e02ff */
[----:B------:R0:W-:Y:S01]  /*eeb0*/  @!P4 STG.E.U8 desc[UR36][R8.64+0x8], R3 ;  /* 0x000008030800c986 */ /* 0x0001e2000c101124 */
[----:B------:R-:W-:-:S02]  /*eec0*/  ISETP.LT.OR P0, PT, R0, 0x12, !P3 ;  /* 0x000000120000780c */ /* 0x000fc40005f01670 */
[----:B-1----:R-:W-:Y:S01]  /*eed0*/  @!P6 IMAD R5, R34, R17, RZ ;  /* 0x000000112205e224 */ /* 0x002fe200078e02ff */
[C---:B------:R-:W-:Y:S01]  /*eee0*/  ISETP.LT.OR P4, PT, R0.reuse, 0x19, !P1 ;  /* 0x000000190000780c */ /* 0x040fe20004f81670 */
[----:B------:R-:W-:Y:S01]  /*eef0*/  @!P5 STG.E.U8 desc[UR36][R6.64+0x10], R11 ;  /* 0x0000100b0600d986 */ /* 0x000fe2000c101124 */
[----:B------:R-:W-:-:S03]  /*ef00*/  ISETP.LT.OR P5, PT, R0, 0x1a, !P1 ;  /* 0x0000001a0000780c */ /* 0x000fc60004fa1670 */
[----:B------:R-:W-:Y:S01]  /*ef10*/  @!P2 STG.E.U8 desc[UR36][R6.64+0x11], R33 ;  /* 0x000011210600a986 */ /* 0x000fe2000c101124 */
[----:B------:R-:W-:-:S03]  /*ef20*/  ISETP.LT.OR P2, PT, R0, 0x19, !P3 ;  /* 0x000000190000780c */ /* 0x000fc60005f41670 */
[----:B------:R1:W-:Y:S01]  /*ef30*/  @!P6 STG.E.U8 desc[UR36][R8.64+0x10], R5 ;  /* 0x000010050800e986 */ /* 0x0003e2000c101124 */
[----:B------:R-:W-:Y:S01]  /*ef40*/  ISETP.LT.OR P6, PT, R0, 0x1a, !P3 ;  /* 0x0000001a0000780c */ /* 0x000fe20005fc1670 */
[-C--:B------:R-:W-:Y:S02]  /*ef50*/  @!P0 IMAD R35, R35, R17.reuse, RZ ;  /* 0x0000001123238224 */ /* 0x080fe400078e02ff */
[-C--:B0-----:R-:W-:Y:S02]  /*ef60*/  @!P4 IMAD R3, R36, R17.reuse, RZ ;  /* 0x000000112403c224 */ /* 0x081fe400078e02ff */
[-C--:B------:R-:W-:Y:S01]  /*ef70*/  @!P5 IMAD R37, R37, R17.reuse, RZ ;  /* 0x000000112525d224 */ /* 0x080fe200078e02ff */
[----:B------:R-:W-:Y:S01]  /*ef80*/  @!P0 STG.E.U8 desc[UR36][R8.64+0x11], R35 ;  /* 0x0000112308008986 */ /* 0x000fe2000c101124 */
[----:B------:R-:W-:Y:S02]  /*ef90*/  ISETP.LT.OR P0, PT, R0, 0x22, !P1 ;  /* 0x000000220000780c */ /* 0x000fe40004f01670 */
[----:B-1----:R-:W-:-:S04]  /*efa0*/  @!P2 IMAD R5, R38, R17, RZ ;  /* 0x000000112605a224 */ /* 0x002fc800078e02ff */
[----:B------:R-:W-:Y:S01]  /*efb0*/  @!P6 IMAD R39, R39, R17, RZ ;  /* 0x000000112727e224 */ /* 0x000fe200078e02ff */
[----:B------:R0:W-:Y:S01]  /*efc0*/  @!P4 STG.E.U8 desc[UR36][R6.64+0x18], R3 ;  /* 0x000018030600c986 */ /* 0x0001e2000c101124 */
[----:B------:R-:W-:-:S03]  /*efd0*/  ISETP.LT.OR P4, PT, R0, 0x21, !P1 ;  /* 0x000000210000780c */ /* 0x000fc60004f81670 */
        /* <DEDUP_REMOVED lines=216> */
[-C--:B0-----:R-:W-:Y:S02]  /*fd60*/  @!P4 IMAD R3, R110, R17.reuse, RZ ;  /* 0x000000116e03c224 */ /* 0x081fe400078e02ff */
[-C--:B------:R-:W-:Y:S02]  /*fd70*/  @!P0 IMAD R111, R111, R17.reuse, RZ ;  /* 0x000000116f6f8224 */ /* 0x080fe400078e02ff */
[-C--:B------:R-:W-:Y:S01]  /*fd80*/  @!P5 IMAD R11, R112, R17.reuse, RZ ;  /* 0x00000011700bd224 */ /* 0x080fe200078e02ff */
[----:B------:R0:W-:Y:S03]  /*fd90*/  @!P4 STG.E.U8 desc[UR36][R8.64+0xa8], R3 ;  /* 0x0000a8030800c986 */ /* 0x0001e6000c101124 */
[-C--:B------:R-:W-:Y:S01]  /*fda0*/  @!P2 IMAD R113, R113, R17.reuse, RZ ;  /* 0x000000117171a224 */ /* 0x080fe200078e02ff */
[----:B------:R-:W-:Y:S03]  /*fdb0*/  @!P0 STG.E.U8 desc[UR36][R8.64+0xa9], R111 ;  /* 0x0000a96f08008986 */ /* 0x000fe6000c101124 */
[----:B-1----:R-:W-:Y:S01]  /*fdc0*/  @!P6 IMAD R5, R114, R17, RZ ;  /* 0x000000117205e224 */ /* 0x002fe200078e02ff */
[C---:B------:R-:W-:Y:S01]  /*fdd0*/  ISETP.LT.OR P0, PT, R0.reuse, 0xb2, !P3 ;  /* 0x000000b20000780c */ /* 0x040fe20005f01670 */
[----:B------:R-:W-:Y:S01]  /*fde0*/  @!P5 STG.E.U8 desc[UR36][R6.64+0xb0], R11 ;  /* 0x0000b00b0600d986 */ /* 0x000fe2000c101124 */
[----:B------:R-:W-:-:S02]  /*fdf0*/  ISETP.LT.OR P5, PT, R0, 0xba, !P1 ;  /* 0x000000ba0000780c */ /* 0x000fc40004fa1670 */
[C---:B------:R-:W-:Y:S01]  /*fe00*/  ISETP.LT.OR P4, PT, R0.reuse, 0xb9, !P1 ;  /* 0x000000b90000780c */ /* 0x040fe20004f81670 */
[----:B------:R-:W-:Y:S01]  /*fe10*/  @!P2 STG.E.U8 desc[UR36][R6.64+0xb1], R113 ;  /* 0x0000b1710600a986 */ /* 0x000fe2000c101124 */
[----:B------:R-:W-:-:S03]  /*fe20*/  ISETP.LT.OR P2, PT, R0, 0xb9, !P3 ;  /* 0x000000b90000780c */ /* 0x000fc60005f41670 */
[----:B------:R1:W-:Y:S01]  /*fe30*/  @!P6 STG.E.U8 desc[UR36][R8.64+0xb0], R5 ;  /* 0x0000b0050800e986 */ /* 0x0003e2000c101124 */
[----:B------:R-:W-:-:S03]  /*fe40*/  ISETP.LT.OR P6, PT, R0, 0xba, !P3 ;  /* 0x000000ba0000780c */ /* 0x000fc60005fc1670 */
[-C--:B------:R-:W-:Y:S02]  /*fe50*/  @!P0 IMAD R115, R115, R17.reuse, RZ ;  /* 0x0000001173738224 */ /* 0x080fe400078e02ff */
[-C--:B------:R-:W-:Y:S02]  /*fe60*/  @!P5 IMAD R117, R117, R17.reuse, RZ ;  /* 0x000000117575d224 */ /* 0x080fe400078e02ff */
[-C--:B0-----:R-:W-:Y:S01]  /*fe70*/  @!P4 IMAD R3, R116, R17.reuse, RZ ;  /* 0x000000117403c224 */ /* 0x081fe200078e02ff */
[----:B------:R-:W-:Y:S01]  /*fe80*/  @!P0 STG.E.U8 desc[UR36][R8.64+0xb1], R115 ;  /* 0x0000b17308008986 */ /* 0x000fe2000c101124 */
[----:B------:R-:W-:Y:S01]  /*fe90*/  ISETP.LT.OR P0, PT, R0, 0xc1, !P1 ;  /* 0x000000c10000780c */ /* 0x000fe20004f01670 */
[----:B-1----:R-:W-:-:S03]  /*fea0*/  @!P2 IMAD R5, R118, R17, RZ ;  /* 0x000000117605a224 */ /* 0x002fc600078e02ff */
[----:B------:R-:W-:Y:S01]  /*feb0*/  @!P6 IMAD R119, R119, R17, RZ ;  /* 0x000000117777e224 */ /* 0x000fe200078e02ff */
[----:B------:R-:W-:Y:S01]  /*fec0*/  @!P5 STG.E.U8 desc[UR36][R6.64+0xb9], R117 ;  /* 0x0000b9750600d986 */ /* 0x000fe2000c101124 */
[----:B------:R-:W-:-:S03]  /*fed0*/  ISETP.LT.OR P5, PT, R0, 0xc2, !P1 ;  /* 0x000000c20000780c */ /* 0x000fc60004fa1670 */
[----:B------:R0:W-:Y:S01]  /*fee0*/  @!P4 STG.E.U8 desc[UR36][R6.64+0xb8], R3 ;  /* 0x0000b8030600c986 */ /* 0x0001e2000c101124 */
[----:B------:R-:W-:-:S03]  /*fef0*/  ISETP.LT.OR P4, PT, R0, 0xc1, !P3 ;  /* 0x000000c10000780c */ /* 0x000fc60005f81670 */
[----:B------:R-:W-:Y:S01]  /*ff00*/  @!P6 STG.E.U8 desc[UR36][R8.64+0xb9], R119 ;  /* 0x0000b9770800e986 */ /* 0x000fe2000c101124 */
[----:B------:R-:W-:-:S03]  /*ff10*/  ISETP.LT.OR P6, PT, R0, 0xc2, !P3 ;  /* 0x000000c20000780c */ /* 0x000fc60005fc1670 */
[----:B------:R1:W-:Y:S01]  /*ff20*/  @!P2 STG.E.U8 desc[UR36][R8.64+0xb8], R5 ;  /* 0x0000b8050800a986 */ /* 0x0003e2000c101124 */
[----:B------:R-:W-:Y:S01]  /*ff30*/  ISETP.LT.OR P2, PT, R0, 0xc9, !P1 ;  /* 0x000000c90000780c */ /* 0x000fe20004f41670 */
[-C--:B------:R-:W-:Y:S02]  /*ff40*/  @!P0 IMAD R11, R120, R17.reuse, RZ ;  /* 0x00000011780b8224 */ /* 0x080fe400078e02ff */
[-C--:B------:R-:W-:Y:S02]  /*ff50*/  @!P5 IMAD R121, R121, R17.reuse, RZ ;  /* 0x000000117979d224 */ /* 0x080fe400078e02ff */
[-C--:B0-----:R-:W-:Y:S01]  /*ff60*/  @!P4 IMAD R3, R122, R17.reuse, RZ ;  /* 0x000000117a03c224 */ /* 0x081fe200078e02ff */
[----:B------:R0:W-:Y:S03]  /*ff70*/  @!P0 STG.E.U8 desc[UR36][R6.64+0xc0], R11 ;  /* 0x0000c00b06008986 */ /* 0x0001e6000c101124 */
[-C--:B------:R-:W-:Y:S01]  /*ff80*/  @!P6 IMAD R123, R123, R17.reuse, RZ ;  /* 0x000000117b7be224 */ /* 0x080fe200078e02ff */
[----:B------:R-:W-:Y:S01]  /*ff90*/  ISETP.LT.OR P0, PT, R0, 0xca, !P1 ;  /* 0x000000ca0000780c */ /* 0x000fe20004f01670 */
[----:B------:R-:W-:Y:S02]  /*ffa0*/  @!P5 STG.E.U8 desc[UR36][R6.64+0xc1], R121 ;  /* 0x0000c1790600d986 */ /* 0x000fe4000c101124 */
[----:B-1----:R-:W-:Y:S01]  /*ffb0*/  @!P2 IMAD R5, R124, R17, RZ ;  /* 0x000000117c05a224 */ /* 0x002fe200078e02ff */
[C---:B------:R-:W-:Y:S01]  /*ffc0*/  ISETP.LT.OR P5, PT, R0.reuse, 0xc9, !P3 ;  /* 0x000000c90000780c */ /* 0x040fe20005fa1670 */
[----:B------:R1:W-:Y:S01]  /*ffd0*/  @!P4 STG.E.U8 desc[UR36][R8.64+0xc0], R3 ;  /* 0x0000c0030800c986 */ /* 0x0003e2000c101124 */
        /* <DEDUP_REMOVED lines=8> */
[----:B------:R-:W-:Y:S03]  /*10060*/  @!P0 STG.E.U8 desc[UR36][R6.64+0xc9], R125 ;  /* 0x0000c97d06008986 */ /* 0x000fe6000c101124 */
[-C--:B-1----:R-:W-:Y:S01]  /*10070*/  @!P6 IMAD R3, R128, R17.reuse, RZ ;  /* 0x000000118003e224 */ /* 0x082fe200078e02ff */
[----:B------:R0:W-:Y:S03]  /*10080*/  @!P5 STG.E.U8 desc[UR36][R8.64+0xc8], R11 ;  /* 0x0000c80b0800d986 */ /* 0x0001e6000c101124 */
[----:B------:R-:W-:Y:S01]  /*10090*/  @!P2 IMAD R129, R129, R17, RZ ;  /* 0x000000118181a224 */ /* 0x000fe200078e02ff */
[C---:B------:R-:W-:Y:S01]  /*100a0*/  ISETP.LT.OR P0, PT, R0.reuse, 0xd1, !P3 ;  /* 0x000000d10000780c */ /* 0x040fe20005f01670 */
[----:B------:R-:W-:Y:S01]  /*100b0*/  @!P4 STG.E.U8 desc[UR36][R8.64+0xc9], R127 ;  /* 0x0000c97f0800c986 */ /* 0x000fe2000c101124 */
[----:B------:R-:W-:-:S02]  /*100c0*/  ISETP.LT.OR P5, PT, R0, 0xd2, !P3 ;  /* 0x000000d20000780c */ /* 0x000fc40005fa1670 */
[C---:B------:R-:W-:Y:S01]  /*100d0*/  ISETP.LT.OR P4, PT, R0.reuse, 0xd9, !P1 ;  /* 0x000000d90000780c */ /* 0x040fe20004f81670 */
[----:B------:R1:W-:Y:S01]  /*100e0*/  @!P6 STG.E.U8 desc[UR36][R6.64+0xd0], R3 ;  /* 0x0000d0030600e986 */ /* 0x0003e2000c101124 */
[----:B------:R-:W-:-:S03]  /*100f0*/  ISETP.LT.OR P6, PT, R0, 0xda, !P1 ;  /* 0x000000da0000780c */ /* 0x000fc60004fc1670 */
[----:B------:R-:W-:Y:S01]  /*10100*/  @!P2 STG.E.U8 desc[UR36][R6.64+0xd1], R129 ;  /* 0x0000d1810600a986 */ /* 0x000fe2000c101124 */
[----:B------:R-:W-:-:S03]  /*10110*/  ISETP.LT.OR P2, PT, R0, 0xd9, !P3 ;  /* 0x000000d90000780c */ /* 0x000fc60005f41670 */
[-C--:B--2---:R-:W-:Y:S02]  /*10120*/  @!P0 IMAD R5, R130, R17.reuse, RZ ;  /* 0x0000001182058224 */ /* 0x084fe400078e02ff */
[-C--:B------:R-:W-:Y:S02]  /*10130*/  @!P5 IMAD R131, R131, R17.reuse, RZ ;  /* 0x000000118383d224 */ /* 0x080fe400078e02ff */
[-C--:B0-----:R-:W-:Y:S02]  /*10140*/  @!P4 IMAD R11, R132, R17.reuse, RZ ;  /* 0x00000011840bc224 */ /* 0x081fe400078e02ff */
[-C--:B------:R-:W-:Y:S01]  /*10150*/  @!P6 IMAD R133, R133, R17.reuse, RZ ;  /* 0x000000118585e224 */ /* 0x080fe200078e02ff */
[----:B------:R0:W-:Y:S03]  /*10160*/  @!P0 STG.E.U8 desc[UR36][R8.64+0xd0], R5 ;  /* 0x0000d00508008986 */ /* 0x0001e6000c101124 */
[----:B-1----:R-:W-:Y:S01]  /*10170*/  @!P2 IMAD R3, R134, R17, RZ ;  /* 0x000000118603a224 */ /* 0x002fe200078e02ff */
[----:B------:R-:W-:Y:S01]  /*10180*/  @!P5 STG.E.U8 desc[UR36][R8.64+0xd1], R131 ;  /* 0x0000d1830800d986 */ /* 0x000fe2000c101124 */
[----:B------:R-:W-:-:S02]  /*10190*/  ISETP.LT.OR P0, PT, R0, 0xda, !P3 ;  /* 0x000000da0000780c */ /* 0x000fc40005f01670 */
        /* <DEDUP_REMOVED lines=14> */
[----:B------:R-:W-:Y:S01]  /*10280*/  @!P4 STG.E.U8 desc[UR36][R6.64+0xe1], R137 ;  /* 0x0000e1890600c986 */ /* 0x000fe2000c101124 */
[----:B------:R-:W-:-:S02]  /*10290*/  ISETP.LT.OR P0, PT, R0, 0xe9, !P1 ;  /* 0x000000e90000780c */ /* 0x000fc40004f01670 */
[C---:B------:R-:W-:Y:S01]  /*102a0*/  ISETP.LT.OR P4, PT, R0.reuse, 0xea, !P1 ;  /* 0x000000ea0000780c */ /* 0x040fe20004f81670 */
[----:B------:R1:W-:Y:S01]  /*102b0*/  @!P6 STG.E.U8 desc[UR36][R8.64+0xe0], R11 ;  /* 0x0000e00b0800e986 */ /* 0x0003e2000c101124 */
[C---:B------:R-:W-:Y:S02]  /*102c0*/  ISETP.LT.OR P6, PT, R0.reuse, 0xe9, !P3 ;  /* 0x000000e90000780c */ /* 0x040fe40005fc1670 */
[C---:B------:R-:W-:Y:S01]  /*102d0*/  ISETP.LT.OR P5, PT, R0.reuse, 0xea, !P3 ;  /* 0x000000ea0000780c */ /* 0x040fe20005fa1670 */
[----:B------:R-:W-:Y:S01]  /*102e0*/  @!P2 STG.E.U8 desc[UR36][R8.64+0xe1], R139 ;  /* 0x0000e18b0800a986 */ /* 0x000fe2000c101124 */
[----:B------:R-:W-:-:S05]  /*102f0*/  ISETP.LT.OR P2, PT, R0, 0xf1, !P1 ;  /* 0x000000f10000780c */ /* 0x000fca0004f41670 */
[-C--:B--2---:R-:W-:Y:S02]  /*10300*/  @!P0 IMAD R3, R140, R17.reuse, RZ ;  /* 0x000000118c038224 */ /* 0x084fe400078e02ff */
[-C--:B------:R-:W-:Y:S02]  /*10310*/  @!P4 IMAD R141, R141, R17.reuse, RZ ;  /* 0x000000118d8dc224 */ /* 0x080fe400078e02ff */
[-C--:B0-----:R-:W-:Y:S02]  /*10320*/  @!P6 IMAD R5, R142, R17.reuse, RZ ;  /* 0x000000118e05e224 */ /* 0x081fe400078e02ff */
[-C--:B------:R-:W-:Y:S02]  /*10330*/  @!P5 IMAD R143, R143, R17.reuse, RZ ;  /* 0x000000118f8fd224 */ /* 0x080fe400078e02ff */
[----:B-1----:R-:W-:Y:S01]  /*10340*/  @!P2 IMAD R11, R144, R17, RZ ;  /* 0x00000011900ba224 */ /* 0x002fe200078e02ff */
[----:B------:R0:W-:Y:S01]  /*10350*/  @!P0 STG.E.U8 desc[UR36][R6.64+0xe8], R3 ;  /* 0x0000e80306008986 */ /* 0x0001e2000c101124 */
[----:B------:R-:W-:-:S03]  /*10360*/  ISETP.LT.OR P0, PT, R0, 0xf2, !P1 ;  /* 0x000000f20000780c */ /* 0x000fc60004f01670 */
[----:B------:R-:W-:Y:S01]  /*10370*/  @!P4 STG.E.U8 desc[UR36][R6.64+0xe9], R141 ;  /* 0x0000e98d0600c986 */ /* 0x000fe2000c101124 */
[----:B------:R-:W-:-:S03]  /*10380*/  ISETP.LT.OR P4, PT, R0, 0xf1, !P3 ;  /* 0x000000f10000780c */ /* 0x000fc60005f81670 */
[----:B------:R-:W-:Y:S01]  /*10390*/  @!P6 STG.E.U8 desc[UR36][R8.64+0xe8], R5 ;  /* 0x0000e8050800e986 */ /* 0x000fe2000c101124 */
[----:B------:R-:W-:-:S03]  /*103a0*/  ISETP.LT.OR P6, PT, R0, 0xf2, !P3 ;  /* 0x000000f20000780c */ /* 0x000fc60005fc1670 */
[----:B------:R-:W-:Y:S01]  /*103b0*/  @!P5 STG.E.U8 desc[UR36][R8.64+0xe9], R143 ;  /* 0x0000e98f0800d986 */ /* 0x000fe2000c101124 */
[----:B------:R-:W-:-:S03]  /*103c0*/  ISETP.LT.OR P5, PT, R0, 0xf9, !P3 ;  /* 0x000000f90000780c */ /* 0x000fc60005fa1670 */
[----:B------:R1:W-:Y:S01]  /*103d0*/  @!P2 STG.E.U8 desc[UR36][R6.64+0xf0], R11 ;  /* 0x0000f00b0600a986 */ /* 0x0003e2000c101124 */
[C---:B------:R-:W-:Y:S02]  /*103e0*/  ISETP.LT.OR P2, PT, R0.reuse, 0xf9, !P1 ;  /* 0x000000f90000780c */ /* 0x040fe40004f41670 */
[C---:B------:R-:W-:Y:S02]  /*103f0*/  ISETP.LT.OR P1, PT, R0.reuse, 0xfa, !P1 ;  /* 0x000000fa0000780c */ /* 0x040fe40004f21670 */
[----:B------:R-:W-:Y:S01]  /*10400*/  ISETP.LT.OR P3, PT, R0, 0xfa, !P3 ;  /* 0x000000fa0000780c */ /* 0x000fe20005f61670 */
[-C--:B------:R-:W-:Y:S02]  /*10410*/  @!P0 IMAD R145, R145, R17.reuse, RZ ;  /* 0x0000001191918224 */ /* 0x080fe400078e02ff */
[-C--:B0-----:R-:W-:Y:S02]  /*10420*/  @!P4 IMAD R3, R146, R17.reuse, RZ ;  /* 0x000000119203c224 */ /* 0x081fe400078e02ff */
[----:B------:R-:W-:-:S02]  /*10430*/  @!P6 IMAD R147, R147, R17, RZ ;  /* 0x000000119393e224 */ /* 0x000fc400078e02ff */
[-C--:B-1----:R-:W-:Y:S02]  /*10440*/  @!P5 IMAD R11, R150, R17.reuse, RZ ;  /* 0x00000011960bd224 */ /* 0x082fe400078e02ff */
[-C--:B------:R-:W-:Y:S02]  /*10450*/  @!P2 IMAD R5, R148, R17.reuse, RZ ;  /* 0x000000119405a224 */ /* 0x080fe400078e02ff */
[-C--:B------:R-:W-:Y:S02]  /*10460*/  @!P1 IMAD R149, R149, R17.reuse, RZ ;  /* 0x0000001195959224 */ /* 0x080fe400078e02ff */
[----:B------:R-:W-:Y:S01]  /*10470*/  @!P3 IMAD R151, R151, R17, RZ ;  /* 0x000000119797b224 */ /* 0x000fe200078e02ff */
[----:B------:R0:W-:Y:S04]  /*10480*/  @!P0 STG.E.U8 desc[UR36][R6.64+0xf1], R145 ;  /* 0x0000f19106008986 */ /* 0x0001e8000c101124 */
[----:B------:R0:W-:Y:S04]  /*10490*/  @!P4 STG.E.U8 desc[UR36][R8.64+0xf0], R3 ;  /* 0x0000f0030800c986 */ /* 0x0001e8000c101124 */
[----:B------:R0:W-:Y:S04]  /*104a0*/  @!P6 STG.E.U8 desc[UR36][R8.64+0xf1], R147 ;  /* 0x0000f1930800e986 */ /* 0x0001e8000c101124 */
[----:B------:R0:W-:Y:S04]  /*104b0*/  @!P2 STG.E.U8 desc[UR36][R6.64+0xf8], R5 ;  /* 0x0000f8050600a986 */ /* 0x0001e8000c101124 */
[----:B------:R0:W-:Y:S04]  /*104c0*/  @!P1 STG.E.U8 desc[UR36][R6.64+0xf9], R149 ;  /* 0x0000f99506009986 */ /* 0x0001e8000c101124 */
[----:B------:R0:W-:Y:S04]  /*104d0*/  @!P5 STG.E.U8 desc[UR36][R8.64+0xf8], R11 ;  /* 0x0000f80b0800d986 */ /* 0x0001e8000c101124 */
[----:B------:R0:W-:Y:S02]  /*104e0*/  @!P3 STG.E.U8 desc[UR36][R8.64+0xf9], R151 ;  /* 0x0000f9970800b986 */ /* 0x0001e4000c101124 */
.L_x_549:
[----:B------:R-:W-:Y:S05]  /*104f0*/  BSYNC B0 ;  /* 0x0000000000007941 */ /* 0x000fea0003800000 */
.L_x_35:
[----:B0-----:R-:W2:Y:S04]  /*10500*/  LDL.LU R3, [R1+0x200] ;  /* 0x0002000001037983 */ /* 0x001ea80000300800 */
[----:B------:R-:W2:Y:S01]  /*10510*/  LDL.LU R2, [R1+0x204] ;  /* 0x0002040001027983 */ /* 0x000ea20000300800 */
[----:B------:R-:W-:Y:S01]  /*10520*/  ULDC UR4, c[0x0][0xc] ;  /* 0x0000030000047ab9 */ /* 0x000fe20000000800 */
[----:B------:R-:W-:Y:S01]  /*10530*/  ULDC UR5, c[0x0][0x10] ;  /* 0x0000040000057ab9 */ /* 0x000fe20000000800 */
[----:B------:R-:W2:Y:S01]  /*10540*/  LDC R5, c[0x0][0x14] ;  /* 0x00000500ff057b82 */ /* 0x000ea20000000800 */
[----:B------:R-:W-:Y:S01]  /*10550*/  UIMAD.WIDE.U32 UR4, UR4, UR5, URZ ;  /* 0x00000005040472a5 */ /* 0x000fe2000f8e003f */
[----:B------:R-:W-:Y:S01]  /*10560*/  PRMT R0, RZ, 0x7610, R0 ;  /* 0x00007610ff007816 */ /* 0x000fe20000000000 */
[----:B------:R-:W-:Y:S01]  /*10570*/  UMOV UR41, 0xffffffff ;  /* 0xffffffff00297882 */ /* 0x000fe20000000000 */
[----:B------:R-:W-:-:S03]  /*10580*/  UMOV UR43, 0xffffffff ;  /* 0xffffffff002b7882 */ /* 0x000fc60000000000 */
[----:B--2---:R-:W-:-:S04]  /*10590*/  IMAD.WIDE.U32 R2, R5, UR4, R2 ;  /* 0x0000000405027c25 */ /* 0x004fc8000f8e0002 */
[----:B------:R-:W-:Y:S01]  /*105a0*/  IMAD R5, R5, UR5, RZ ;  /* 0x0000000505057c24 */ /* 0x000fe2000f8e02ff */
[----:B------:R-:W-:Y:S01]  /*105b0*/  ULDC.64 UR4, c[0x0][0x650] ;  /* 0x0001940000047ab9 */ /* 0x000fe20000000a00 */
[----:B-1-3--:R-:W-:Y:S01]  /*105c0*/  IMAD.MOV.U32 R6, RZ, RZ, R2 ;  /* 0x000000ffff067224 */ /* 0x00afe200078e0002 */
[----:B------:R-:W-:Y:S01]  /*105d0*/  ISETP.GE.U32.AND P0, PT, R2, UR4, PT ;  /* 0x0000000402007c0c */ /* 0x000fe2000bf06070 */
[----:B------:R-:W-:-:S05]  /*105e0*/  IMAD.IADD R4, R3, 0x1, R5 ;  /* 0x0000000103047824 */ /* 0x000fca00078e0205 */
[----:B------:R0:W-:Y:S01]  /*105f0*/  STL [R1+0x200], R4 ;  /* 0x0002000401007387 */ /* 0x0001e20000100800 */
[----:B------:R-:W-:-:S03]  /*10600*/  ISETP.GE.U32.AND.EX P0, PT, R4, UR5, PT, P0 ;  /* 0x0000000504007c0c */ /* 0x000fc6000bf06100 */
[----:B------:R0:W-:Y:S10]  /*10610*/  STL [R1+0x204], R6 ;  /* 0x0002040601007387 */ /* 0x0001f40000100800 */
[----:B0-----:R-:W-:Y:S05]  /*10620*/  @P0 BRA `(.L_x_550) ;  /* 0x0000000400880947 */ /* 0x001fea0003800000 */
[----:B------:R-:W0:Y:S01]  /*10630*/  S2UR UR6, SR_CTAID.X ;  /* 0x00000000000679c3 */ /* 0x000e220000002500 */
[----:B------:R-:W-:Y:S01]  /*10640*/  ULDC.64 UR12, c[0x0][0x628] ;  /* 0x00018a00000c7ab9 */ /* 0x000fe20000000a00 */
[----:B------:R-:W-:Y:S01]  /*10650*/  ULDC UR4, c[0x0][0x150] ;  /* 0x0000540000047ab9 */ /* 0x000fe20000000800 */
[----:B------:R-:W-:Y:S01]  /*10660*/  ISETP.NE.U32.AND P0, PT, RZ, UR12, PT ;  /* 0x0000000cff007c0c */ /* 0x000fe2000bf05070 */
[----:B------:R-:W-:Y:S01]  /*10670*/  ULDC UR15, c[0x0][0x630] ;  /* 0x00018c00000f7ab9 */ /* 0x000fe20000000800 */
[----:B------:R-:W-:Y:S01]  /*10680*/  R2UR UR16, R6 ;  /* 0x00000000061072ca */ /* 0x000fe200000e0000 */
[----:B------:R-:W-:Y:S01]  /*10690*/  ULDC UR19, c[0x0][0x154] ;  /* 0x0000550000137ab9 */ /* 0x000fe20000000800 */
[----:B------:R-:W-:Y:S01]  /*106a0*/  ISETP.NE.AND.EX P0, PT, RZ, UR13, PT, P0 ;  /* 0x0000000dff007c0c */ /* 0x000fe2000bf05300 */
[----:B------:R-:W1:Y:S01]  /*106b0*/  S2UR UR18, SR_CTAID.Y ;  /* 0x00000000001279c3 */ /* 0x000e620000002600 */
[----:B------:R-:W-:Y:S02]  /*106c0*/  R2UR UR17, R4 ;  /* 0x00000000041172ca */ /* 0x000fe400000e0000 */
[----:B------:R-:W-:-:S02]  /*106d0*/  R2UR UR10, R6 ;  /* 0x00000000060a72ca */ /* 0x000fc400000e0000 */
[----:B------:R-:W-:Y:S02]  /*106e0*/  R2UR UR11, R4 ;  /* 0x00000000040b72ca */ /* 0x000fe400000e0000 */
[----:B0-----:R-:W-:-:S05]  /*106f0*/  I2FP.F32.U32 R0, UR6 ;  /* 0x0000000600007c45 */ /* 0x001fca0008201000 */
[----:B------:R-:W-:-:S04]  /*10700*/  FMUL R0, R0, UR4 ;  /* 0x0000000400007c20 */ /* 0x000fc80008400000 */
[----:B------:R0:W2:Y:S01]  /*10710*/  F2I.U32.TRUNC.NTZ R2, R0 ;  /* 0x0000000000027305 */ /* 0x0000a2000020f000 */
[----:B-1----:R-:W-:Y:S05]  /*10720*/  @!P0 BRA `(.L_x_551) ;  /* 0x0000000000308947 */ /* 0x002fea0003800000 */
        /* <DEDUP_REMOVED lines=12> */
.L_x_551:
[----:B------:R-:W-:Y:S01]  /*107f0*/  USHF.R.U64 UR43, UR10, UR15, UR11 ;  /* 0x0000000f0a2b7299 */ /* 0x000fe2000800120b */
[----:B0-----:R-:W-:Y:S01]  /*10800*/  I2FP.F32.U32 R0, UR18 ;  /* 0x0000001200007c45 */ /* 0x001fe20008201000 */
[----:B------:R-:W-:Y:S02]  /*10810*/  USHF.R.U32.HI UR4, URZ, UR15, UR11 ;  /* 0x0000000f3f047299 */ /* 0x000fe4000801160b */
[----:B------:R-:W-:Y:S02]  /*10820*/  UIADD3 UR10, UP0, URZ, -UR43, URZ ;  /* 0x8000002b3f0a7290 */ /* 0x000fe4000ff1e03f */
[----:B------:R-:W-:Y:S01]  /*10830*/  FMUL R0, R0, UR19 ;  /* 0x0000001300007c20 */ /* 0x000fe20008400000 */
[----:B------:R-:W-:Y:S01]  /*10840*/  ULDC.64 UR12, c[0x0][0x620] ;  /* 0x00018800000c7ab9 */ /* 0x000fe20000000a00 */
[----:B------:R-:W-:Y:S01]  /*10850*/  UIADD3.X UR4, URZ, ~UR4, URZ, UP0, !UPT ;  /* 0x800000043f047290 */ /* 0x000fe200087fe43f */
[----:B------:R-:W-:Y:S01]  /*10860*/  UMOV UR8, UR16 ;  /* 0x0000001000087c82 */ /* 0x000fe20008000000 */
[----:B------:R-:W-:-:S02]  /*10870*/  UMOV UR9, UR17 ;  /* 0x0000001100097c82 */ /* 0x000fc40008000000 */
[----:B------:R-:W-:Y:S01]  /*10880*/  UIMAD UR4, UR4, UR12, URZ ;  /* 0x0000000c040472a4 */ /* 0x000fe2000f8e023f */
[----:B------:R-:W0:Y:S01]  /*10890*/  F2I.U32.TRUNC.NTZ R0, R0 ;  /* 0x0000000000007305 */ /* 0x000e22000020f000 */
[----:B------:R-:W-:Y:S01]  /*108a0*/  UIMAD.WIDE.U32 UR8, UR10, UR12, UR8 ;  /* 0x0000000c0a0872a5 */ /* 0x000fe2000f8e0008 */
[----:B--2---:R-:W-:Y:S01]  /*108b0*/  R2UR UR12, R2 ;  /* 0x00000000020c72ca */ /* 0x004fe200000e0000 */
[----:B------:R-:W-:Y:S01]  /*108c0*/  UIMAD UR10, UR10, UR13, UR4 ;  /* 0x0000000d0a0a72a4 */ /* 0x000fe2000f8e0204 */
[----:B------:R-:W-:Y:S01]  /*108d0*/  ULDC UR11, c[0x0][0x618] ;  /* 0x00018600000b7ab9 */ /* 0x000fe20000000800 */
[----:B------:R-:W-:Y:S02]  /*108e0*/  ULDC UR21, c[0x0][0x658] ;  /* 0x0001960000157ab9 */ /* 0x000fe40000000800 */
[----:B------:R-:W-:Y:S01]  /*108f0*/  UIADD3 UR9, UR9, UR10, URZ ;  /* 0x0000000a09097290 */ /* 0x000fe2000fffe03f */
[----:B------:R-:W-:Y:S01]  /*10900*/  UMOV UR15, 0xffffffff ;  /* 0xffffffff000f7882 */ /* 0x000fe20000000000 */
[----:B------:R-:W-:Y:S01]  /*10910*/  ULDC.64 UR4, c[0x0][0x640] ;  /* 0x0001900000047ab9 */ /* 0x000fe20000000a00 */
[----:B------:R-:W-:Y:S01]  /*10920*/  USHF.L.U32 UR15, UR15, UR21, URZ ;  /* 0x000000150f0f7299 */ /* 0x000fe2000800063f */
[----:B------:R-:W-:Y:S01]  /*10930*/  ISETP.NE.U32.AND P0, PT, RZ, UR4, PT ;  /* 0x00000004ff007c0c */ /* 0x000fe2000bf05070 */
[----:B------:R-:W-:-:S02]  /*10940*/  USHF.R.U64 UR16, UR8, UR11, UR9 ;  /* 0x0000000b08107299 */ /* 0x000fc40008001209 */
[----:B------:R-:W-:Y:S01]  /*10950*/  USHF.R.U32.HI UR8, URZ, UR11, UR9 ;  /* 0x0000000b3f087299 */ /* 0x000fe20008011609 */
[----:B0-----:R-:W-:Y:S01]  /*10960*/  R2UR UR14, R0 ;  /* 0x00000000000e72ca */ /* 0x001fe200000e0000 */
[----:B------:R-:W-:Y:S01]  /*10970*/  ULDC UR17, c[0x0][0x608] ;  /* 0x0001820000117ab9 */ /* 0x000fe20000000800 */
[----:B------:R-:W-:Y:S01]  /*10980*/  ULOP3.LUT UR42, URZ, UR15, URZ, 0x33, !UPT ;  /* 0x0000000f3f2a7292 */ /* 0x000fe2000f8e333f */
[----:B------:R-:W-:Y:S01]  /*10990*/  ISETP.NE.AND.EX P0, PT, RZ, UR5, PT, P0 ;  /* 0x00000005ff007c0c */ /* 0x000fe2000bf05300 */
[----:B------:R-:W-:Y:S02]  /*109a0*/  USHF.R.U64 UR15, UR16, UR17, UR8 ;  /* 0x00000011100f7299 */ /* 0x000fe40008001208 */
[----:B------:R-:W-:Y:S02]  /*109b0*/  USHF.R.U32.HI UR8, URZ, UR17, UR8 ;  /* 0x000000113f087299 */ /* 0x000fe40008011608 */
[----:B------:R-:W-:Y:S02]  /*109c0*/  UIADD3 UR12, -UR12, URZ, URZ ;  /* 0x0000003f0c0c7290 */ /* 0x000fe4000fffe13f */
[----:B------:R-:W-:Y:S01]  /*109d0*/  USHF.R.U64 UR17, UR15, UR21, UR8 ;  /* 0x000000150f117299 */ /* 0x000fe20008001208 */
[----:B------:R-:W-:Y:S01]  /*109e0*/  UMOV UR19, 0x1 ;  /* 0x0000000100137882 */ /* 0x000fe20000000000 */
[----:B------:R-:W-:Y:S01]  /*109f0*/  ULDC UR13, c[0x0][0x144] ;  /* 0x00005100000d7ab9 */ /* 0x000fe20000000800 */
[----:B------:R-:W-:Y:S01]  /*10a00*/  ULDC UR7, c[0x0][0x600] ;  /* 0x0001800000077ab9 */ /* 0x000fe20000000800 */
[----:B------:R-:W-:-:S02]  /*10a10*/  USHF.L.U32 UR24, UR19, UR21, URZ ;  /* 0x0000001513187299 */ /* 0x000fc4000800063f */
[----:B------:R-:W-:Y:S02]  /*10a20*/  USHF.R.U32.HI UR8, URZ, UR21, UR8 ;  /* 0x000000153f087299 */ /* 0x000fe40008011608 */
[----:B------:R-:W-:Y:S02]  /*10a30*/  UIMAD UR21, UR13, UR12, UR6 ;  /* 0x0000000c0d1572a4 */ /* 0x000fe4000f8e0206 */
[----:B------:R-:W-:Y:S02]  /*10a40*/  UIADD3 UR20, UR7, -0x1, URZ ;  /* 0xffffffff07147890 */ /* 0x000fe4000fffe03f */
[----:B------:R-:W-:Y:S01]  /*10a50*/  UIADD3 UR19, -UR14, URZ, URZ ;  /* 0x0000003f0e137290 */ /* 0x000fe2000fffe13f */
[----:B------:R-:W-:Y:S01]  /*10a60*/  ULDC UR25, c[0x0][0x148] ;  /* 0x0000520000197ab9 */ /* 0x000fe20000000800 */
[----:B------:R-:W-:Y:S01]  /*10a70*/  ULDC UR22, c[0x0][0x648] ;  /* 0x0001920000167ab9 */ /* 0x000fe20000000800 */
[----:B------:R-:W-:Y:S01]  /*10a80*/  ULDC UR23, c[0x0][0x638] ;  /* 0x00018e0000177ab9 */ /* 0x000fe20000000800 */
        /* <DEDUP_REMOVED lines=14> */
.L_x_552:
[----:B------:R-:W-:Y:S01]  /*10b70*/  UISETP.NE.AND UP0, UPT, UR46, URZ, UPT ;  /* 0x0000003f2e00728c */ /* 0x000fe2000bf05270 */
[----:B------:R-:W-:Y:S01]  /*10b80*/  IMAD.MOV.U32 R0, RZ, RZ, 0x1 ;  /* 0x00000001ff007424 */ /* 0x000fe200078e00ff */
[----:B------:R-:W-:Y:S02]  /*10b90*/  USHF.R.U64 UR4, UR6, UR22, UR8 ;  /* 0x0000001606047299 */ /* 0x000fe40008001208 */
[----:B------:R-:W-:Y:S02]  /*10ba0*/  ULOP3.LUT UR42, UR15, UR42, URZ, 0xc0, !UPT ;  /* 0x0000002a0f2a7292 */ /* 0x000fe4000f8ec03f */
[----:B------:R-:W-:Y:S02]  /*10bb0*/  UIADD3 UR5, -UR4, URZ, URZ ;  /* 0x0000003f04057290 */ /* 0x000fe4000fffe13f */
[----:B------:R-:W-:Y:S02]  /*10bc0*/  UIMAD UR42, UR24, UR4, UR42 ;  /* 0x00000004182a72a4 */ /* 0x000fe4000f8e022a */
[----:B------:R-:W-:-:S02]  /*10bd0*/  ULOP3.LUT UR16, UR16, UR20, URZ, 0xc0, !UPT ;  /* 0x0000001410107292 */ /* 0x000fc4000f8ec03f */
[----:B------:R-:W-:Y:S02]  /*10be0*/  @UP0 UIMAD UR21, UR25, UR19, UR18 ;  /* 0x00000013191502a4 */ /* 0x000fe4000f8e0212 */
[----:B------:R-:W-:-:S03]  /*10bf0*/  UIMAD UR4, UR5, UR23, UR17 ;  /* 0x00000017050472a4 */ /* 0x000fc6000f8e0211 */
[----:B------:R-:W-:Y:S01]  /*10c00*/  ULDC UR5, c[0x0][0x610] ;  /* 0x0001840000057ab9 */ /* 0x000fe20000000800 */
[----:B------:R-:W-:Y:S02]  /*10c10*/  UIMAD UR4, UR4, UR7, UR16 ;  /* 0x00000007040472a4 */ /* 0x000fe4000f8e0210 */
[----:B------:R-:W-:-:S04]  /*10c20*/  UIMAD UR42, UR42, UR5, UR21 ;  /* 0x000000052a2a72a4 */ /* 0x000fc8000f8e0215 */
[----:B------:R-:W-:Y:S02]  /*10c30*/  USEL UR41, UR4, UR42, !UP0 ;  /* 0x0000002a04297287 */ /* 0x000fe4000c000000 */
[----:B------:R-:W-:-:S12]  /*10c40*/  USEL UR42, UR42, UR4, !UP0 ;  /* 0x000000042a2a7287 */ /* 0x000fd8000c000000 */
.L_x_550:
[----:B------:R-:W-:-:S13]  /*10c50*/  LOP3.LUT P0, RZ, R0, 0xff, RZ, 0xc0, !PT ;  /* 0x000000ff00ff7812 */ /* 0x000fda000780c0ff */
[----:B------:R-:W-:Y:S05]  /*10c60*/  @P0 BRA `(.L_x_553) ;  /* 0xffffff08002c0947 */ /* 0x000fea000383ffff */
[----:B------:R-:W-:Y:S05]  /*10c70*/  EXIT ;  /* 0x000000000000794d */ /* 0x000fea0003800000 */
.L_x_8:
[----:B------:R-:W2:Y:S01]  /*10c80*/  LDL R5, [R1+0x204] ;  /* 0x0002040001057983 */ /* 0x000ea20000100800 */
[----:B------:R-:W-:-:S03]  /*10c90*/  ULDC.64 UR4, c[0x0][0x650] ;  /* 0x0001940000047ab9 */ /* 0x000fc60000000a00 */
[----:B------:R-:W3:Y:S01]  /*10ca0*/  LDL R4, [R1+0x200] ;  /* 0x0002000001047983 */ /* 0x000ee20000100800 */
[----:B------:R-:W-:Y:S01]  /*10cb0*/  PRMT R0, RZ, 0x7610, R0 ;  /* 0x00007610ff007816 */ /* 0x000fe20000000000 */
[----:B------:R-:W-:Y:S02]  /*10cc0*/  IMAD.MOV.U32 R2, RZ, RZ, -0x1 ;  /* 0xffffffffff027424 */ /* 0x000fe400078e00ff */
[----:B------:R-:W-:Y:S02]  /*10cd0*/  IMAD.MOV.U32 R3, RZ, RZ, -0x1 ;  /* 0xffffffffff037424 */ /* 0x000fe400078e00ff */
[----:B------:R-:W-:Y:S01]  /*10ce0*/  IMAD.MOV.U32 R9, RZ, RZ, -0x1 ;  /* 0xffffffffff097424 */ /* 0x000fe200078e00ff */
[----:B--2---:R-:W-:-:S04]  /*10cf0*/  ISETP.GE.U32.AND P0, PT, R5, UR4, PT ;  /* 0x0000000405007c0c */ /* 0x004fc8000bf06070 */
[----:B---3--:R-:W-:-:S13]  /*10d00*/  ISETP.GE.U32.AND.EX P0, PT, R4, UR5, PT, P0 ;  /* 0x0000000504007c0c */ /* 0x008fda000bf06100 */
        /* <DEDUP_REMOVED lines=21> */
.L_x_555:
[----:B------:R-:W-:Y:S01]  /*10e60*/  USHF.R.U64 UR4, UR14, UR19, UR15 ;  /* 0x000000130e047299 */ /* 0x000fe2000800120f */
[----:B------:R-:W-:Y:S01]  /*10e70*/  R2UR UR7, R4 ;  /* 0x00000000040772ca */ /* 0x000fe200000e0000 */
[----:B------:R-:W-:Y:S02]  /*10e80*/  USHF.R.U32.HI UR5, URZ, UR19, UR15 ;  /* 0x000000133f057299 */ /* 0x000fe4000801160f */
[----:B------:R-:W-:Y:S01]  /*10e90*/  UIADD3 UR13, UP0, URZ, -UR4, URZ ;  /* 0x800000043f0d7290 */ /* 0x000fe2000ff1e03f */
[----:B------:R-:W-:Y:S01]  /*10ea0*/  ULDC.64 UR14, c[0x0][0x620] ;  /* 0x00018800000e7ab9 */ /* 0x000fe20000000a00 */
[----:B------:R-:W-:Y:S02]  /*10eb0*/  UMOV UR6, UR20 ;  /* 0x0000001400067c82 */ /* 0x000fe40008000000 */
[----:B------:R-:W-:Y:S02]  /*10ec0*/  UIADD3.X UR5, URZ, ~UR5, URZ, UP0, !UPT ;  /* 0x800000053f057290 */ /* 0x000fe400087fe43f */
[----:B------:R-:W-:-:S02]  /*10ed0*/  UISETP.NE.AND UP1, UPT, UR46, URZ, UPT ;  /* 0x0000003f2e00728c */ /* 0x000fc4000bf25270 */
[----:B------:R-:W-:Y:S02]  /*10ee0*/  UIMAD UR5, UR5, UR14, URZ ;  /* 0x0000000e050572a4 */ /* 0x000fe4000f8e023f */
[----:B------:R-:W-:Y:S02]  /*10ef0*/  UIMAD.WIDE.U32 UR6, UR13, UR14, UR6 ;  /* 0x0000000e0d0672a5 */ /* 0x000fe4000f8e0006 */
[----:B------:R-:W-:Y:S01]  /*10f00*/  UIMAD UR5, UR13, UR15, UR5 ;  /* 0x0000000f0d0572a4 */ /* 0x000fe2000f8e0205 */
[----:B------:R-:W-:Y:S02]  /*10f10*/  ULDC UR14, c[0x0][0x608] ;  /* 0x00018200000e7ab9 */ /* 0x000fe40000000800 */
[----:B------:R-:W-:Y:S01]  /*10f20*/  ULDC UR13, c[0x0][0x618] ;  /* 0x00018600000d7ab9 */ /* 0x000fe20000000800 */
[----:B------:R-:W-:Y:S01]  /*10f30*/  UIADD3 UR5, UR7, UR5, URZ ;  /* 0x0000000507057290 */ /* 0x000fe2000fffe03f */
[----:B------:R-:W-:Y:S01]  /*10f40*/  ULDC UR22, c[0x0][0x658] ;  /* 0x0001960000167ab9 */ /* 0x000fe20000000800 */
[----:B------:R-:W-:-:S02]  /*10f50*/  @UP1 UIMAD UR8, UR11, UR12, UR10 ;  /* 0x0000000c0b0812a4 */ /* 0x000fc4000f8e020a */
[----:B------:R-:W-:Y:S02]  /*10f60*/  USHF.R.U64 UR17, UR6, UR13, UR5 ;  /* 0x0000000d06117299 */ /* 0x000fe40008001205 */
[----:B------:R-:W-:Y:S01]  /*10f70*/  USHF.R.U32.HI UR5, URZ, UR13, UR5 ;  /* 0x0000000d3f057299 */ /* 0x000fe20008011605 */
[----:B------:R-:W-:Y:S01]  /*10f80*/  ULDC.64 UR6, c[0x0][0x640] ;  /* 0x0001900000067ab9 */ /* 0x000fe20000000a00 */
[----:B------:R-:W-:Y:S01]  /*10f90*/  UMOV UR10, 0xffffffff ;  /* 0xffffffff000a7882 */ /* 0x000fe20000000000 */
[----:B------:R-:W-:Y:S01]  /*10fa0*/  ISETP.NE.U32.AND P0, PT, RZ, UR6, PT ;  /* 0x00000006ff007c0c */ /* 0x000fe2000bf05070 */
[----:B------:R-:W-:Y:S02]  /*10fb0*/  USHF.R.U64 UR18, UR17, UR14, UR5 ;  /* 0x0000000e11127299 */ /* 0x000fe40008001205 */
[----:B------:R-:W-:Y:S01]  /*10fc0*/  USHF.R.U32.HI UR5, URZ, UR14, UR5 ;  /* 0x0000000e3f057299 */ /* 0x000fe20008011605 */
[----:B------:R-:W-:Y:S01]  /*10fd0*/  ISETP.NE.AND.EX P0, PT, RZ, UR7, PT, P0 ;  /* 0x00000007ff007c0c */ /* 0x000fe2000bf05300 */
[----:B------:R-:W-:-:S02]  /*10fe0*/  USHF.L.U32 UR11, UR10, UR22, URZ ;  /* 0x000000160a0b7299 */ /* 0x000fc4000800063f */
[----:B------:R-:W-:Y:S01]  /*10ff0*/  USHF.R.U64 UR19, UR18, UR22, UR5 ;  /* 0x0000001612137299 */ /* 0x000fe20008001205 */
[----:B------:R-:W-:Y:S01]  /*11000*/  ULDC UR20, c[0x0][0x600] ;  /* 0x0001800000147ab9 */ /* 0x000fe20000000800 */
[----:B------:R-:W-:Y:S02]  /*11010*/  USHF.R.U32.HI UR10, URZ, UR22, UR5 ;  /* 0x000000163f0a7299 */ /* 0x000fe40008011605 */
[----:B------:R-:W-:Y:S02]  /*11020*/  UIADD3 UR21, UR20, -0x1, URZ ;  /* 0xffffffff14157890 */ /* 0x000fe4000fffe03f */
[----:B------:R-:W-:Y:S01]  /*11030*/  ULOP3.LUT UR26, URZ, UR11, URZ, 0x33, !UPT ;  /* 0x0000000b3f1a7292 */ /* 0x000fe2000f8e333f */
        /* <DEDUP_REMOVED lines=17> */
.L_x_556:
[----:B------:R-:W-:Y:S01]  /*11150*/  USHF.R.U64 UR6, UR5, UR23, UR10 ;  /* 0x0000001705067299 */ /* 0x000fe2000800120a */
[----:B------:R-:W-:Y:S01]  /*11160*/  IMAD.MOV.U32 R0, RZ, RZ, 0x1 ;  /* 0x00000001ff007424 */ /* 0x000fe200078e00ff */
[----:B------:R-:W-:Y:S01]  /*11170*/  USHF.L.U32 UR25, UR25, UR22, URZ ;  /* 0x0000001619197299 */ /* 0x000fe2000800063f */
[----:B------:R-:W-:Y:S01]  /*11180*/  IMAD.U32 R9, RZ, RZ, UR4 ;  /* 0x00000004ff097e24 */ /* 0x000fe2000f8e00ff */
[----:B------:R-:W-:Y:S02]  /*11190*/  ULOP3.LUT UR5, UR18, UR26, URZ, 0xc0, !UPT ;  /* 0x0000001a12057292 */ /* 0x000fe4000f8ec03f */
[----:B------:R-:W-:Y:S02]  /*111a0*/  UIADD3 UR7, -UR6, URZ, URZ ;  /* 0x0000003f06077290 */ /* 0x000fe4000fffe13f */
[----:B------:R-:W-:Y:S02]  /*111b0*/  UIMAD UR6, UR25, UR6, UR5 ;  /* 0x00000006190672a4 */ /* 0x000fe4000f8e0205 */
[----:B------:R-:W-:-:S02]  /*111c0*/  ULOP3.LUT UR17, UR17, UR21, URZ, 0xc0, !UPT ;  /* 0x0000001511117292 */ /* 0x000fc4000f8ec03f */
[----:B------:R-:W-:Y:S02]  /*111d0*/  UIMAD UR5, UR7, UR24, UR19 ;  /* 0x00000018070572a4 */ /* 0x000fe4000f8e0213 */
[----:B------:R-:W-:Y:S01]  /*111e0*/  UISETP.NE.AND UP0, UPT, UR46, URZ, UPT ;  /* 0x0000003f2e00728c */ /* 0x000fe2000bf05270 */
[----:B------:R-:W-:Y:S01]  /*111f0*/  ULDC UR7, c[0x0][0x610] ;  /* 0x0001840000077ab9 */ /* 0x000fe20000000800 */
[----:B------:R-:W-:Y:S02]  /*11200*/  UIMAD UR5, UR5, UR20, UR17 ;  /* 0x00000014050572a4 */ /* 0x000fe4000f8e0211 */
[----:B------:R-:W-:-:S04]  /*11210*/  UIMAD UR8, UR6, UR7, UR8 ;  /* 0x00000007060872a4 */ /* 0x000fc8000f8e0208 */
[----:B------:R-:W-:Y:S02]  /*11220*/  USEL UR6, UR5, UR8, !UP0 ;  /* 0x0000000805067287 */ /* 0x000fe4000c000000 */
[----:B------:R-:W-:-:S04]  /*11230*/  USEL UR8, UR8, UR5, !UP0 ;  /* 0x0000000508087287 */ /* 0x000fc8000c000000 */
[----:B------:R-:W-:Y:S02]  /*11240*/  IMAD.U32 R3, RZ, RZ, UR6 ;  /* 0x00000006ff037e24 */ /* 0x000fe4000f8e00ff */
[----:B------:R-:W-:-:S07]  /*11250*/  IMAD.U32 R2, RZ, RZ, UR8 ;  /* 0x00000008ff027e24 */ /* 0x000fce000f8e00ff */
.L_x_554:
[----:B------:R-:W-:-:S08]  /*11260*/  NOP ;  /* 0x0000000000007918 */ /* 0x000fd00000000000 */
[----:B0-----:R-:W0:-:S00]  /*11270*/  USETMAXREG.DEALLOC.CTAPOOL 0x18 ;  /* 0x00000018000079c8 */ /* 0x001e0000080e0500 */
[----:B------:R-:W-:-:S13]  /*11280*/  ISETP.NE.AND P0, PT, RZ, UR9, PT ;  /* 0x00000009ff007c0c */ /* 0x000fda000bf05270 */
[----:B------:R-:W-:Y:S05]  /*11290*/  @P0 EXIT ;  /* 0x000000000000094d */ /* 0x000fea0003800000 */
[----:B0-----:R-:W-:Y:S01]  /*112a0*/  LOP3.LUT P0, RZ, R0, 0xff, RZ, 0xc0, !PT ;  /* 0x000000ff00ff7812 */ /* 0x001fe2000780c0ff */
[----:B------:R-:W-:Y:S02]  /*112b0*/  IMAD.MOV.U32 R0, RZ, RZ, 0x1 ;  /* 0x00000001ff007424 */ /* 0x000fe400078e00ff */
[----:B------:R-:W-:-:S10]  /*112c0*/  IMAD.MOV.U32 R6, RZ, RZ, RZ ;  /* 0x000000ffff067224 */ /* 0x000fd400078e00ff */
[----:B------:R-:W-:Y:S05]  /*112d0*/  @!P0 BRA `(.L_x_557) ;  /* 0x0000000c00b48947 */ /* 0x000fea0003800000 */
[----:B------:R-:W0:Y:S01]  /*112e0*/  S2UR UR7, SR_CgaCtaId ;  /* 0x00000000000779c3 */ /* 0x000e220000008800 */
[----:B------:R-:W-:Y:S01]  /*112f0*/  ULDC UR4, c[0x0][0x28c] ;  /* 0x0000a30000047ab9 */ /* 0x000fe20000000800 */
[----:B------:R-:W-:Y:S01]  /*11300*/  ULDC UR5, c[0x0][0x600] ;  /* 0x0001800000057ab9 */ /* 0x000fe20000000800 */
[----:B------:R-:W-:Y:S01]  /*11310*/  UIADD3 UR12, UR4, 0x1f, URZ ;  /* 0x0000001f040c7890 */ /* 0x000fe2000fffe03f */
[----:B------:R-:W-:Y:S01]  /*11320*/  BSSY B0, `(.L_x_557) ;  /* 0x00000e8000007945 */ /* 0x000fe20003800000 */
[----:B------:R-:W-:Y:S01]  /*11330*/  ULDC UR9, c[0x0][0x658] ;  /* 0x0001960000097ab9 */ /* 0x000fe20000000800 */
[----:B------:R-:W-:Y:S01]  /*11340*/  UMOV UR11, 0xffffffff ;  /* 0xffffffff000b7882 */ /* 0x000fe20000000000 */
[----:B------:R-:W-:Y:S01]  /*11350*/  UMOV UR15, 0x1 ;  /* 0x00000001000f7882 */ /* 0x000fe20000000000 */
[----:B------:R-:W-:Y:S01]  /*11360*/  USHF.R.S32.HI UR14, URZ, 0x1f, UR12 ;  /* 0x0000001f3f0e7899 */ /* 0x000fe2000801140c */
[----:B------:R-:W-:Y:S01]  /*11370*/  IMAD.MOV.U32 R8, RZ, RZ, 0x1 ;  /* 0x00000001ff087424 */ /* 0x000fe200078e00ff */
[----:B------:R-:W-:Y:S01]  /*11380*/  ULDC UR10, c[0x0][0xc] ;  /* 0x00000300000a7ab9 */ /* 0x000fe20000000800 */
[----:B------:R-:W-:Y:S01]  /*11390*/  UIADD3 UR4, UR5, -0x1, URZ ;  /* 0xffffffff05047890 */ /* 0x000fe2000fffe03f */
[----:B------:R-:W-:Y:S01]  /*113a0*/  IMAD.MOV.U32 R0, RZ, RZ, 0x1 ;  /* 0x00000001ff007424 */ /* 0x000fe200078e00ff */
[----:B------:R-:W-:Y:S01]  /*113b0*/  USHF.L.U32 UR16, UR11, UR9, URZ ;  /* 0x000000090b107299 */ /* 0x000fe2000800063f */
[----:B------:R-:W-:Y:S01]  /*113c0*/  IMAD.MOV.U32 R6, RZ, RZ, RZ ;  /* 0x000000ffff067224 */ /* 0x000fe200078e00ff */
[----:B------:R-:W-:Y:S01]  /*113d0*/  USHF.L.U32 UR5, UR15, UR9, URZ ;  /* 0x000000090f057299 */ /* 0x000fe2000800063f */
[----:B------:R-:W-:Y:S01]  /*113e0*/  ULDC UR11, c[0x0][0x10] ;  /* 0x00000400000b7ab9 */ /* 0x000fe20000000800 */
[----:B------:R-:W-:Y:S01]  /*113f0*/  ULEA.HI UR14, UR14, UR12, URZ, 0x5 ;  /* 0x0000000c0e0e7291 */ /* 0x000fe2000f8f283f */
[----:B------:R-:W-:Y:S01]  /*11400*/  UMOV UR21, 0x5 ;  /* 0x0000000500157882 */ /* 0x000fe20000000000 */
[----:B------:R-:W-:-:S02]  /*11410*/  ULOP3.LUT UR26, UR40, 0x2, URZ, 0xfc, !UPT ;  /* 0x00000002281a7892 */ /* 0x000fc4000f8efc3f */
[----:B------:R-:W-:Y:S02]  /*11420*/  USHF.R.S32.HI UR18, URZ, 0x5, UR14 ;  /* 0x000000053f127899 */ /* 0x000fe4000801140e */
[----:B0-----:R-:W-:Y:S02]  /*11430*/  ULOP3.LUT UR8, UR7, 0x1, URZ, 0xc0, !UPT ;  /* 0x0000000107087892 */ /* 0x001fe4000f8ec03f */
[----:B------:R-:W-:Y:S02]  /*11440*/  USHF.R.U32.HI UR27, URZ, 0x1, UR7 ;  /* 0x000000013f1b7899 */ /* 0x000fe40008011607 */
[----:B------:R-:W-:Y:S02]  /*11450*/  USHF.L.U32 UR13, UR7, 0x7, URZ ;  /* 0x00000007070d7899 */ /* 0x000fe4000800063f */
[----:B------:R-:W-:Y:S02]  /*11460*/  USHF.L.U32 UR6, UR7, 0xc, URZ ;  /* 0x0000000c07067899 */ /* 0x000fe4000800063f */
[----:B------:R-:W-:-:S02]  /*11470*/  ULOP3.LUT UR7, UR7, 0xfffffffe, URZ, 0xc0, !UPT ;  /* 0xfffffffe07077892 */ /* 0x000fc4000f8ec03f */
[----:B------:R-:W-:Y:S02]  /*11480*/  UISETP.GT.U32.AND UP0, UPT, UR8, 0xffff, UPT ;  /* 0x0000ffff0800788c */ /* 0x000fe4000bf04070 */
[----:B------:R-:W-:Y:S02]  /*11490*/  ULOP3.LUT UR17, UR6, 0x1000, URZ, 0xc0, !UPT ;  /* 0x0000100006117892 */ /* 0x000fe4000f8ec03f */
[----:B------:R-:W-:Y:S02]  /*114a0*/  USHF.L.U32 UR19, UR15, UR7, URZ ;  /* 0x000000070f137299 */ /* 0x000fe4000800063f */
[----:B------:R-:W-:Y:S02]  /*114b0*/  ULOP3.LUT UR9, UR7, 0x1, URZ, 0xfc, !UPT ;  /* 0x0000000107097892 */ /* 0x000fe4000f8efc3f */
[----:B------:R-:W-:Y:S02]  /*114c0*/  UIMAD.WIDE.U32 UR6, UR10, UR11, URZ ;  /* 0x0000000b0a0672a5 */ /* 0x000fe4000f8e003f */
[----:B------:R-:W-:Y:S01]  /*114d0*/  USEL UR8, UR8, 0xffff, !UP0 ;  /* 0x0000ffff08087887 */ /* 0x000fe2000c000000 */
[----:B------:R-:W-:Y:S01]  /*114e0*/  ULDC UR10, c[0x0][0x14] ;  /* 0x00000500000a7ab9 */ /* 0x000fe20000000800 */
[----:B------:R-:W-:-:S02]  /*114f0*/  USHF.L.U32 UR9, UR15, UR9, URZ ;  /* 0x000000090f097299 */ /* 0x000fc4000800063f */
[----:B------:R-:W-:Y:S02]  /*11500*/  UIMAD.WIDE.U32 UR24, UR6, UR10, URZ ;  /* 0x0000000a061872a5 */ /* 0x000fe4000f8e003f */
[----:B------:R-:W-:Y:S02]  /*11510*/  UIMAD UR20, UR7, UR10, URZ ;  /* 0x0000000a071472a4 */ /* 0x000fe4000f8e023f */
[----:B------:R-:W-:Y:S02]  /*11520*/  ULOP3.LUT UR8, UR8, 0xffff, URZ, 0xc0, !UPT ;  /* 0x0000ffff08087892 */ /* 0x000fe4000f8ec03f */
[----:B------:R-:W-:Y:S02]  /*11530*/  ULEA UR28, UR27, 0x200, 0xc ;  /* 0x000002001b1c7891 */ /* 0x000fe4000f8e603f */
[----:B------:R-:W-:Y:S02]  /*11540*/  ULOP3.LUT UR13, UR13, 0x80, URZ, 0xc0, !UPT ;  /* 0x000000800d0d7892 */ /* 0x000fe4000f8ec03f */
[----:B------:R-:W-:-:S02]  /*11550*/  ULOP3.LUT UR16, URZ, UR16, URZ, 0x33, !UPT ;  /* 0x000000103f107292 */ /* 0x000fc4000f8e333f */
[----:B------:R-:W-:Y:S02]  /*11560*/  ULOP3.LUT UR17, UR17, 0x1c200, URZ, 0xfc, !UPT ;  /* 0x0001c20011117892 */ /* 0x000fe4000f8efc3f */
[----:B------:R-:W-:Y:S02]  /*11570*/  ULOP3.LUT UR19, UR19, UR9, URZ, 0xfc, !UPT ;  /* 0x0000000913137292 */ /* 0x000fe4000f8efc3f */
[----:B------:R-:W-:Y:S02]  /*11580*/  UIADD3 UR20, UR25, UR20, URZ ;  /* 0x0000001419147290 */ /* 0x000fe4000fffe03f */
[----:B------:R-:W-:Y:S02]  /*11590*/  USHF.L.U32 UR21, UR21, UR8, URZ ;  /* 0x0000000815157299 */ /* 0x000fe4000800063f */
[----:B------:R-:W-:Y:S01]  /*115a0*/  UIADD3 UR35, UR18, 0x1, URZ ;  /* 0x0000000112237890 */ /* 0x000fe2000fffe03f */
[----:B------:R-:W-:-:S11]  /*115b0*/  ULDC.64 UR30, c[0x0][0x198] ;  /* 0x00006600001e7ab9 */ /* 0x000fd60000000a00 */
.L_x_568:
[----:B------:R-:W-:-:S03]  /*115c0*/  UMOV UR6, 0xffffffff ;  /* 0xffffffff00067882 */ /* 0x000fc60000000000 */
[----:B------:R-:W-:Y:S05]  /*115d0*/  BRA.DIV UR6, `(.L_x_558) ;  /* 0x0000001606487947 */ /* 0x000fea000b800000 */
[----:B------:R-:W-:-:S13]  /*115e0*/  ELECT P6, URZ, PT ;  /* 0x00000000003f782f */ /* 0x000fda00038c0000 */
.L_x_589:
[----:B------:R-:W0:Y:S01]  /*115f0*/  LDC R4, c[0x0][0x28c] ;  /* 0x0000a300ff047b82 */ /* 0x000e220000000800 */
[----:B------:R-:W-:Y:S01]  /*11600*/  BSSY B1, `(.L_x_559) ;  /* 0x000003b000017945 */ /* 0x000fe20003800000 */
[----:B0-----:R-:W-:-:S13]  /*11610*/  ISETP.LT.OR P6, PT, R4, 0x1, !P6 ;  /* 0x000000010400780c */ /* 0x001fda00077c1670 */
[----:B------:R-:W-:Y:S05]  /*11620*/  @P6 BRA `(.L_x_560) ;  /* 0x0000000000e06947 */ /* 0x000fea0003800000 */
[----:B------:R-:W-:Y:S01]  /*11630*/  LEA R4, R2, UR27, 0x1 ;  /* 0x0000001b02047c11 */ /* 0x000fe2000f8e08ff */
[----:B------:R-:W-:Y:S01]  /*11640*/  IMAD.MOV.U32 R12, RZ, RZ, RZ ;  /* 0x000000ffff0c7224 */ /* 0x000fe200078e00ff */
[----:B------:R-:W-:Y:S01]  /*11650*/  LEA R2, R3, UR13, 0x8 ;  /* 0x0000000d03027c11 */ /* 0x000fe2000f8e40ff */
[----:B------:R-:W-:Y:S02]  /*11660*/  IMAD.U32 R14, RZ, RZ, UR35 ;  /* 0x00000023ff0e7e24 */ /* 0x000fe4000f8e00ff */
[----:B------:R-:W-:Y:S02]  /*11670*/  IMAD.SHL.U32 R11, R4, 0x80, RZ ;  /* 0x00000080040b7824 */ /* 0x000fe400078e00ff */
[----:B------:R-:W-:Y:S02]  /*11680*/  IMAD.MOV.U32 R3, RZ, RZ, R0 ;  /* 0x000000ffff037224 */ /* 0x000fe400078e0000 */
[----:B------:R-:W-:-:S07]  /*11690*/  IMAD.MOV.U32 R4, RZ, RZ, R6 ;  /* 0x000000ffff047224 */ /* 0x000fce00078e0006 */
.L_x_563:
[----:B------:R-:W0:Y:S01]  /*116a0*/  S2R R10, SR_CgaCtaId ;  /* 0x00000000000a7919 */ /* 0x000e220000008800 */
[----:B------:R-:W-:Y:S01]  /*116b0*/  MOV R5, 0x400 ;  /* 0x0000040000057802 */ /* 0x000fe20000000f00 */
[----:B------:R-:W1:Y:S03]  /*116c0*/  S2R R7, SR_TID.X ;  /* 0x0000000000077919 */ /* 0x000e660000002100 */
[----:B0-----:R-:W-:Y:S02]  /*116d0*/  LEA R13, R10, R5, 0x18 ;  /* 0x000000050a0d7211 */ /* 0x001fe400078ec0ff */
[----:B------:R-:W-:Y:S02]  /*116e0*/  SHF.L.U32 R5, R3, 0x1f, RZ ;  /* 0x0000001f03057819 */ /* 0x000fe400000006ff */
[----:B-1----:R-:W-:Y:S01]  /*116f0*/  LOP3.LUT P1, RZ, R7, 0x7f, RZ, 0xc0, !PT ;  /* 0x0000007f07ff7812 */ /* 0x002fe2000782c0ff */
[----:B------:R-:W-:-:S04]  /*11700*/  IMAD R10, R4, 0x8, R13 ;  /* 0x00000008040a7824 */ /* 0x000fc800078e020d */
[----:B------:R-:W0:Y:S08]  /*11710*/  SYNCS.PHASECHK.TRANS64.TRYWAIT P0, [R10+URZ+0x70], R5 ;  /* 0x000070050a0075a7 */ /* 0x000e30000800017f */
[----:B------:R-:W1:Y:S01]  /*11720*/  @!P1 LDC R7, c[0x0][0x500] ;  /* 0x00014000ff079b82 */ /* 0x000e620000000800 */
[----:B0-----:R-:W-:Y:S05]  /*11730*/  @!P0 BRA `(.L_x_561) ;  /* 0x0000001400108947 */ /* 0x001fea0003800000 */
.L_x_590:
[----:B------:R-:W-:Y:S01]  /*11740*/  UPRMT UR6, UR26, 0x9910, URZ ;  /* 0x000099101a067896 */ /* 0x000fe2000800003f */
[----:B-1----:R1:W-:Y:S03]  /*11750*/  @!P1 SYNCS.ARRIVE.TRANS64 RZ, [R10+URZ], R7 ;  /* 0x000000070aff99a7 */ /* 0x0023e6000800003f */
[----:B------:R-:W-:-:S06]  /*11760*/  UISETP.NE.AND UP0, UPT, UR6, 0x2, UPT ;  /* 0x000000020600788c */ /* 0x000fcc000bf05270 */
[----:B------:R-:W-:-:S13]  /*11770*/  PLOP3.LUT P0, PT, PT, PT, UP0, 0x80, 0x0 ;  /* 0x000000000000781c */ /* 0x000fda0003f0f008 */
[----:B-1----:R-:W-:Y:S05]  /*11780*/  @P0 BRA `(.L_x_562) ;  /* 0x0000000000040947 */ /* 0x002fea0003800000 */
[----:B------:R-:W-:Y:S01]  /*11790*/  BPT.TRAP 0x1 ;  /* 0x000000040000795c */ /* 0x000fe20000300000 */
.L_x_562:
[----:B------:R-:W-:Y:S01]  /*117a0*/  R2UR UR11, R4 ;  /* 0x00000000040b72ca */ /* 0x000fe200000e0000 */
[----:B------:R-:W-:Y:S01]  /*117b0*/  VIADD R14, R14, 0xffffffff ;  /* 0xffffffff0e0e7836 */ /* 0x000fe20000000000 */
[----:B------:R-:W-:Y:S01]  /*117c0*/  R2UR UR23, R13 ;  /* 0x000000000d1772ca */ /* 0x000fe200000e0000 */
[----:B------:R-:W-:Y:S01]  /*117d0*/  UIADD3 UR6, UP0, UR30, 0xf0, URZ ;  /* 0x000000f01e067890 */ /* 0x000fe2000ff1e03f */
[----:B------:R-:W-:Y:S01]  /*117e0*/  R2UR UR29, R11 ;  /* 0x000000000b1d72ca */ /* 0x000fe200000e0000 */
[----:B------:R-:W-:Y:S01]  /*117f0*/  UIADD3 UR32, UP1, UR30, 0x1f0, URZ ;  /* 0x000001f01e207890 */ /* 0x000fe2000ff3e03f */
[----:B------:R-:W-:Y:S01]  /*11800*/  R2UR UR9, R10 ;  /* 0x000000000a0972ca */ /* 0x000fe200000e0000 */
[----:B------:R-:W-:Y:S01]  /*11810*/  UPRMT UR22, URZ, 0x5410, UR21 ;  /* 0x000054103f167896 */ /* 0x000fe20008000015 */
[----:B------:R-:W-:Y:S01]  /*11820*/  R2UR UR10, R12 ;  /* 0x000000000c0a72ca */ /* 0x000fe200000e0000 */
[----:B------:R-:W-:Y:S01]  /*11830*/  VIADD R4, R4, 0x1 ;  /* 0x0000000104047836 */ /* 0x000fe20000000000 */
[----:B------:R-:W-:Y:S01]  /*11840*/  R2UR UR12, R9 ;  /* 0x00000000090c72ca */ /* 0x000fe200000e0000 */
[----:B------:R-:W-:Y:S01]  /*11850*/  UPRMT UR36, URZ, 0x5410, UR19 ;  /* 0x000054103f247896 */ /* 0x000fe20008000013 */
[----:B------:R-:W-:Y:S01]  /*11860*/  R2UR UR34, R2 ;  /* 0x00000000022272ca */ /* 0x000fe200000e0000 */
[----:B------:R-:W-:Y:S01]  /*11870*/  ULEA UR7, UR11, UR28, 0xd ;  /* 0x0000001c0b077291 */ /* 0x000fe2000f8e683f */
[----:B------:R-:W-:Y:S01]  /*11880*/  ISETP.GT.AND P1, PT, R14, 0x1, PT ;  /* 0x000000010e00780c */ /* 0x000fe20003f24270 */
[----:B------:R-:W-:Y:S01]  /*11890*/  ULEA UR11, UR11, UR17, 0xd ;  /* 0x000000110b0b7291 */ /* 0x000fe2000f8e683f */
[----:B------:R-:W-:Y:S01]  /*118a0*/  ISETP.NE.AND P0, PT, R4, 0xe, PT ;  /* 0x0000000e0400780c */ /* 0x000fe20003f05270 */
[----:B------:R-:W-:Y:S01]  /*118b0*/  UIADD3 UR8, UR23, UR7, URZ ;  /* 0x0000000717087290 */ /* 0x000fe2000fffe03f */
[----:B------:R-:W-:Y:S01]  /*118c0*/  VIADD R12, R12, 0x20 ;  /* 0x000000200c0c7836 */ /* 0x000fe20000000000 */
[----:B------:R-:W-:Y:S01]  /*118d0*/  UIADD3.X UR7, URZ, UR31, URZ, UP0, !UPT ;  /* 0x0000001f3f077290 */ /* 0x000fe200087fe43f */
[----:B0-----:R-:W-:Y:S01]  /*118e0*/  SEL R10, RZ, 0x1, P0 ;  /* 0x00000001ff0a7807 */ /* 0x001fe20000000000 */
[----:B------:R-:W-:Y:S01]  /*118f0*/  UIADD3 UR23, UR23, UR11, URZ ;  /* 0x0000000b17177290 */ /* 0x000fe2000fffe03f */
[----:B------:R-:W-:Y:S01]  /*11900*/  SEL R4, R4, RZ, P0 ;  /* 0x000000ff04047207 */ /* 0x000fe20000000000 */
[----:B------:R-:W-:Y:S01]  /*11910*/  UIADD3.X UR33, URZ, UR31, URZ, UP1, !UPT ;  /* 0x0000001f3f217290 */ /* 0x000fe20008ffe43f */
[----:B------:R-:W-:Y:S01]  /*11920*/  LOP3.LUT R3, R3, R10, RZ, 0x3c, !PT ;  /* 0x0000000a03037212 */ /* 0x000fe200078e3cff */
[----:B------:R-:W-:Y:S01]  /*11930*/  UMOV UR14, 0x0 ;  /* 0x00000000000e7882 */ /* 0x000fe20000000000 */
[----:B------:R-:W-:Y:S01]  /*11940*/  UMOV UR15, 0x10000000 ;  /* 0x10000000000f7882 */ /* 0x000fe20000000000 */
[----:B------:R-:W-:-:S02]  /*11950*/  UMOV UR11, UR29 ;  /* 0x0000001d000b7c82 */ /* 0x000fc40008000000 */
[----:B------:R0:W-:Y:S02]  /*11960*/  UTMALDG.3D.MULTICAST [UR8], [UR6], UR22, desc[UR14] ;  /* 0x00000e08060073b4 */ /* 0x0001e40008011816 */
[----:B0-----:R-:W-:Y:S01]  /*11970*/  UMOV UR8, UR23 ;  /* 0x0000001700087c82 */ /* 0x001fe20008000000 */
[----:B------:R-:W-:Y:S02]  /*11980*/  UMOV UR11, UR34 ;  /* 0x00000022000b7c82 */ /* 0x000fe40008000000 */
[----:B------:R0:W-:Y:S02]  /*11990*/  UTMALDG.3D.MULTICAST [UR8], [UR32], UR36, desc[UR14] ;  /* 0x00000e08200073b4 */ /* 0x0001e40008011824 */
[----:B0-----:R-:W-:Y:S05]  /*119a0*/  @P1 BRA `(.L_x_563) ;  /* 0xfffffffc003c1947 */ /* 0x001fea000383ffff */
.L_x_560:
[----:B------:R-:W-:Y:S05]  /*119b0*/  BSYNC B1 ;  /* 0x0000000000017941 */ /* 0x000fea0003800000 */
.L_x_559:
[----:B------:R-:W2:Y:S01]  /*119c0*/  LDL.LU R15, [R1+0x200] ;  /* 0x00020000010f7983 */ /* 0x000ea20000300800 */
[----:B------:R-:W-:Y:S01]  /*119d0*/  LOP3.LUT P0, RZ, R8, 0xff, RZ, 0xc0, !PT ;  /* 0x000000ff08ff7812 */ /* 0x000fe2000780c0ff */
[----:B------:R-:W-:Y:S01]  /*119e0*/  VIADD R6, R6, UR18 ;  /* 0x0000001206067c36 */ /* 0x000fe20008000000 */
[----:B------:R-:W-:Y:S01]  /*119f0*/  ULDC.64 UR6, c[0x0][0x650] ;  /* 0x0001940000067ab9 */ /* 0x000fe20000000a00 */
[----:B------:R-:W3:Y:S01]  /*11a00*/  LDL.LU R13, [R1+0x204] ;  /* 0x00020400010d7983 */ /* 0x000ee20000300800 */
[----:B------:R-:W-:Y:S01]  /*11a10*/  UISETP.GE.U32.AND UP0, UPT, UR18, 0xe, UPT ;  /* 0x0000000e1200788c */ /* 0x000fe2000bf06070 */
[----:B------:R-:W-:Y:S01]  /*11a20*/  BSSY B1, `(.L_x_564) ;  /* 0x0000075000017945 */ /* 0x000fe20003800000 */
[----:B------:R-:W-:Y:S01]  /*11a30*/  IMAD.MOV.U32 R9, RZ, RZ, -0x1 ;  /* 0xffffffffff097424 */ /* 0x000fe200078e00ff */
[----:B------:R-:W-:Y:S02]  /*11a40*/  PRMT R4, RZ, 0x7610, R4 ;  /* 0x00007610ff047816 */ /* 0x000fe40000000004 */
[----:B------:R-:W-:-:S02]  /*11a50*/  PRMT R8, RZ, 0x7610, R8 ;  /* 0x00007610ff087816 */ /* 0x000fc40000000008 */
[----:B------:R-:W-:Y:S02]  /*11a60*/  PLOP3.LUT P1, PT, PT, PT, UP0, 0x80, 0x0 ;  /* 0x000000000000781c */ /* 0x000fe40003f2f008 */
[----:B------:R-:W0:Y:S01]  /*11a70*/  @P0 S2R R3, SR_CgaCtaId ;  /* 0x0000000000030919 */ /* 0x000e220000008800 */
[----:B------:R-:W-:-:S04]  /*11a80*/  @P0 MOV R2, 0x400 ;  /* 0x0000040000020802 */ /* 0x000fc80000000f00 */
[----:B0-----:R-:W-:Y:S01]  /*11a90*/  @P0 LEA R2, R3, R2, 0x18 ;  /* 0x0000000203020211 */ /* 0x001fe200078ec0ff */
[----:B------:R-:W-:-:S03]  /*11aa0*/  IMAD.U32 R3, RZ, RZ, UR18 ;  /* 0x00000012ff037e24 */ /* 0x000fc6000f8e00ff */
[----:B------:R0:W-:Y:S01]  /*11ab0*/  @P0 SYNCS.ARRIVE.TRANS64.A1T0 RZ, [R2+URZ+0xf8], RZ ;  /* 0x0000f8ff02ff09a7 */ /* 0x0001e2000810003f */
[----:B------:R-:W-:-:S04]  /*11ac0*/  ISETP.GT.U32.AND P0, PT, R6, 0xd, PT ;  /* 0x0000000d0600780c */ /* 0x000fc80003f04070 */
[----:B------:R-:W-:Y:S02]  /*11ad0*/  ISETP.LT.U32.AND P0, PT, R3, 0xe, P0 ;  /* 0x0000000e0300780c */ /* 0x000fe40000701070 */
[----:B0-----:R-:W-:-:S05]  /*11ae0*/  SHF.R.U32.HI R2, RZ, 0x1, R6 ;  /* 0x00000001ff027819 */ /* 0x001fca0000011606 */
[----:B------:R-:W-:-:S04]  /*11af0*/  IMAD.WIDE.U32 R2, R2, -0x6db6db6d, RZ ;  /* 0x9249249302027825 */ /* 0x000fc800078e00ff */
[----:B------:R-:W-:Y:S01]  /*11b00*/  IMAD.MOV.U32 R2, RZ, RZ, -0x1 ;  /* 0xffffffffff027424 */ /* 0x000fe200078e00ff */
[----:B------:R-:W-:Y:S02]  /*11b10*/  SHF.R.U32.HI R5, RZ, 0x2, R3 ;  /* 0x00000002ff057819 */ /* 0x000fe40000011603 */
[----:B------:R-:W-:-:S03]  /*11b20*/  SEL R3, RZ, 0x1, !P0 ;  /* 0x00000001ff037807 */ /* 0x000fc60004000000 */
[----:B------:R-:W-:Y:S01]  /*11b30*/  IMAD R6, R5, -0xe, R6 ;  /* 0xfffffff205067824 */ /* 0x000fe200078e0206 */
[----:B------:R-:W-:Y:S01]  /*11b40*/  LOP3.LUT R0, R0, R3, RZ, 0x3c, !PT ;  /* 0x0000000300007212 */ /* 0x000fe200078e3cff */
[----:B------:R-:W-:-:S03]  /*11b50*/  IMAD.MOV.U32 R3, RZ, RZ, -0x1 ;  /* 0xffffffffff037424 */ /* 0x000fc600078e00ff */
[----:B------:R-:W-:Y:S02]  /*11b60*/  @P1 LOP3.LUT R0, R0, 0x1, R5, 0x78, !PT ;  /* 0x0000000100001812 */ /* 0x000fe400078e7805 */
[----:B---3--:R-:W-:-:S04]  /*11b70*/  IADD3 R13, P0, R13, UR24, RZ ;  /* 0x000000180d0d7c10 */ /* 0x008fc8000ff1e0ff */
[----:B--2---:R-:W-:Y:S01]  /*11b80*/  IADD3.X R15, R15, UR20, RZ, P0, !PT ;  /* 0x000000140f0f7c10 */ /* 0x004fe200087fe4ff */
[----:B------:R0:W-:Y:S01]  /*11b90*/  STL [R1+0x204], R13 ;  /* 0x0002040d01007387 */ /* 0x0001e20000100800 */
[----:B------:R-:W-:-:S03]  /*11ba0*/  ISETP.GE.U32.AND P0, PT, R13, UR6, PT ;  /* 0x000000060d007c0c */ /* 0x000fc6000bf06070 */
[----:B------:R0:W-:Y:S01]  /*11bb0*/  STL [R1+0x200], R15 ;  /* 0x0002000f01007387 */ /* 0x0001e20000100800 */
[----:B------:R-:W-:-:S13]  /*11bc0*/  ISETP.GE.U32.AND.EX P0, PT, R15, UR7, PT, P0 ;  /* 0x000000070f007c0c */ /* 0x000fda000bf06100 */
[----:B0-----:R-:W-:Y:S05]  /*11bd0*/  @P0 BRA `(.L_x_565) ;  /* 0x0000000400640947 */ /* 0x001fea0003800000 */
[----:B------:R-:W0:Y:S01]  /*11be0*/  S2R R7, SR_CTAID.X ;  /* 0x0000000000077919 */ /* 0x000e220000002500 */
[----:B------:R-:W-:Y:S01]  /*11bf0*/  ULDC UR6, c[0x0][0x150] ;  /* 0x0000540000067ab9 */ /* 0x000fe20000000800 */
[----:B------:R-:W1:Y:S01]  /*11c00*/  LDC R4, c[0x0][0x144] ;  /* 0x00005100ff047b82 */ /* 0x000e620000000800 */
[----:B------:R-:W-:Y:S01]  /*11c10*/  UISETP.NE.AND UP0, UPT, UR46, URZ, UPT ;  /* 0x0000003f2e00728c */ /* 0x000fe2000bf05270 */
[----:B------:R-:W2:Y:S01]  /*11c20*/  S2R R5, SR_CTAID.Y ;  /* 0x0000000000057919 */ /* 0x000ea20000002600 */
[----:B------:R-:W-:-:S04]  /*11c30*/  ULDC UR9, c[0x0][0x630] ;  /* 0x00018c0000097ab9 */ /* 0x000fc80000000800 */
[----:B------:R-:W-:Y:S01]  /*11c40*/  PLOP3.LUT P0, PT, PT, PT, UP0, 0x80, 0x0 ;  /* 0x000000000000781c */ /* 0x000fe20003f0f008 */
[----:B------:R-:W3:Y:S01]  /*11c50*/  LDC R10, c[0x0][0x148] ;  /* 0x00005200ff0a7b82 */ /* 0x000ee20000000800 */
[----:B0-----:R-:W-:Y:S02]  /*11c60*/  I2FP.F32.U32 R2, R7 ;  /* 0x0000000700027245 */ /* 0x001fe40000201000 */
[----:B--2---:R-:W-:-:S03]  /*11c70*/  I2FP.F32.U32 R3, R5 ;  /* 0x0000000500037245 */ /* 0x004fc60000201000 */
[----:B------:R-:W-:Y:S01]  /*11c80*/  FMUL R2, R2, UR6 ;  /* 0x0000000602027c20 */ /* 0x000fe20008400000 */
[----:B------:R-:W-:Y:S02]  /*11c90*/  ULDC UR6, c[0x0][0x154] ;  /* 0x0000550000067ab9 */ /* 0x000fe40000000800 */
[----:B------:R-:W-:Y:S01]  /*11ca0*/  FMUL R9, R3, UR6 ;  /* 0x0000000603097c20 */ /* 0x000fe20008400000 */
[----:B------:R-:W-:Y:S02]  /*11cb0*/  ULDC.64 UR6, c[0x0][0x628] ;  /* 0x00018a0000067ab9 */ /* 0x000fe40000000a00 */
[----:B------:R-:W0:Y:S08]  /*11cc0*/  F2I.U32.TRUNC.NTZ R2, R2 ;  /* 0x0000000200027305 */ /* 0x000e30000020f000 */
[----:B------:R-:W2:Y:S01]  /*11cd0*/  F2I.U32.TRUNC.NTZ R9, R9 ;  /* 0x0000000900097305 */ /* 0x000ea2000020f000 */
[----:B0-----:R-:W-:-:S02]  /*11ce0*/  IMAD.MOV R3, RZ, RZ, -R2 ;  /* 0x000000ffff037224 */ /* 0x001fc400078e0a02 */
[----:B------:R-:W-:Y:S02]  /*11cf0*/  IMAD.MOV.U32 R2, RZ, RZ, R13 ;  /* 0x000000ffff027224 */ /* 0x000fe400078e000d */
[----:B-1----:R-:W-:Y:S02]  /*11d00*/  IMAD R7, R4, R3, R7 ;  /* 0x0000000304077224 */ /* 0x002fe400078e0207 */
[----:B--2---:R-:W-:-:S04]  /*11d10*/  IMAD.MOV R3, RZ, RZ, -R9 ;  /* 0x000000ffff037224 */ /* 0x004fc800078e0a09 */
[----:B---3--:R-:W-:Y:S01]  /*11d20*/  @P0 IMAD R7, R10, R3, R5 ;  /* 0x000000030a070224 */ /* 0x008fe200078e0205 */
[----:B------:R-:W-:Y:S01]  /*11d30*/  ISETP.NE.U32.AND P0, PT, RZ, UR6, PT ;  /* 0x00000006ff007c0c */ /* 0x000fe2000bf05070 */
[----:B------:R-:W-:-:S03]  /*11d40*/  IMAD.MOV.U32 R3, RZ, RZ, R15 ;  /* 0x000000ffff037224 */ /* 0x000fc600078e000f */
[----:B------:R-:W-:-:S13]  /*11d50*/  ISETP.NE.AND.EX P0, PT, RZ, UR7, PT, P0 ;  /* 0x00000007ff007c0c */ /* 0x000fda000bf05300 */
[----:B------:R-:W-:Y:S05]  /*11d60*/  @!P0 BRA `(.L_x_566) ;  /* 0x0000000000288947 */ /* 0x000fea0003800000 */
[----:B------:R-:W-:Y:S02]  /*11d70*/  ULDC UR8, c[0x0][0x634] ;  /* 0x00018d0000087ab9 */ /* 0x000fe40000000800 */
[----:B------:R-:W-:-:S05]  /*11d80*/  IADD3 R3, P0, R13, UR8, RZ ;  /* 0x000000080d037c10 */ /* 0x000fca000ff1e0ff */
[----:B------:R-:W-:-:S04]  /*11d90*/  IMAD.X R9, RZ, RZ, R15, P0 ;  /* 0x000000ffff097224 */ /* 0x000fc800000e060f */
[----:B------:R-:W-:-:S04]  /*11da0*/  IMAD.WIDE.U32 R4, R9, UR6, RZ ;  /* 0x0000000609047c25 */ /* 0x000fc8000f8e00ff */
[----:B------:R-:W-:-:S04]  /*11db0*/  IMAD.WIDE.U32 R4, P0, R3, UR7, R4 ;  /* 0x0000000703047c25 */ /* 0x000fc8000f800004 */
[----:B------:R-:W-:-:S04]  /*11dc0*/  IMAD.WIDE.U32 R2, R3, UR6, RZ ;  /* 0x0000000603027c25 */ /* 0x000fc8000f8e00ff */
[----:B------:R-:W-:Y:S01]  /*11dd0*/  IMAD.MOV.U32 R2, RZ, RZ, R5 ;  /* 0x000000ffff027224 */ /* 0x000fe200078e0005 */
[----:B------:R-:W-:Y:S01]  /*11de0*/  IADD3 RZ, P1, R3, R4, RZ ;  /* 0x0000000403ff7210 */ /* 0x000fe20007f3e0ff */
[----:B------:R-:W-:-:S04]  /*11df0*/  IMAD.X R3, RZ, RZ, RZ, P0 ;  /* 0x000000ffff037224 */ /* 0x000fc800000e06ff */
[----:B------:R-:W-:-:S08]  /*11e00*/  IMAD.WIDE.U32.X R2, R9, UR7, R2, P1 ;  /* 0x0000000709027c25 */ /* 0x000fd000088e0402 */
.L_x_566:
[--C-:B------:R-:W-:Y:S01]  /*11e10*/  SHF.R.U64 R9, R2, UR9, R3.reuse ;  /* 0x0000000902097c19 */ /* 0x100fe20008001203 */
[----:B------:R-:W-:Y:S01]  /*11e20*/  ULDC.64 UR6, c[0x0][0x620] ;  /* 0x0001880000067ab9 */ /* 0x000fe20000000a00 */
[----:B------:R-:W-:Y:S01]  /*11e30*/  SHF.R.U32.HI R2, RZ, UR9, R3 ;  /* 0x00000009ff027c19 */ /* 0x000fe20008011603 */
[----:B------:R-:W-:Y:S01]  /*11e40*/  IMAD.MOV.U32 R3, RZ, RZ, R15 ;  /* 0x000000ffff037224 */ /* 0x000fe200078e000f */
[----:B------:R-:W-:Y:S01]  /*11e50*/  IADD3 R11, P0, RZ, -R9, RZ ;  /* 0x80000009ff0b7210 */ /* 0x000fe20007f1e0ff */
[----:B------:R-:W-:-:S04]  /*11e60*/  ULDC.64 UR8, c[0x0][0x640] ;  /* 0x0001900000087ab9 */ /* 0x000fc80000000a00 */
[----:B------:R-:W-:Y:S01]  /*11e70*/  IMAD.X R2, RZ, RZ, ~R2, P0 ;  /* 0x000000ffff027224 */ /* 0x000fe200000e0e02 */
[----:B------:R-:W-:-:S03]  /*11e80*/  ISETP.NE.U32.AND P0, PT, RZ, UR8, PT ;  /* 0x00000008ff007c0c */ /* 0x000fc6000bf05070 */
[----:B------:R-:W-:Y:S01]  /*11e90*/  IMAD R2, R2, UR6, RZ ;  /* 0x0000000602027c24 */ /* 0x000fe2000f8e02ff */
[----:B------:R-:W-:-:S03]  /*11ea0*/  ISETP.NE.AND.EX P0, PT, RZ, UR9, PT, P0 ;  /* 0x00000009ff007c0c */ /* 0x000fc6000bf05300 */
[----:B------:R-:W-:Y:S02]  /*11eb0*/  IMAD R5, R11, UR7, R2 ;  /* 0x000000070b057c24 */ /* 0x000fe4000f8e0202 */
[----:B------:R-:W-:-:S04]  /*11ec0*/  IMAD.MOV.U32 R2, RZ, RZ, R13 ;  /* 0x000000ffff027224 */ /* 0x000fc800078e000d */
[----:B------:R-:W-:Y:S01]  /*11ed0*/  IMAD.WIDE.U32 R2, R11, UR6, R2 ;  /* 0x000000060b027c25 */ /* 0x000fe2000f8e0002 */
[----:B------:R-:W-:-:S03]  /*11ee0*/  ULDC UR6, c[0x0][0x618] ;  /* 0x0001860000067ab9 */ /* 0x000fc60000000800 */
[----:B------:R-:W-:-:S05]  /*11ef0*/  IMAD.IADD R3, R3, 0x1, R5 ;  /* 0x0000000103037824 */ /* 0x000fca00078e0205 */
[--C-:B------:R-:W-:Y:S02]  /*11f00*/  SHF.R.U64 R10, R2, UR6, R3.reuse ;  /* 0x00000006020a7c19 */ /* 0x100fe40008001203 */
[----:B------:R-:W-:Y:S01]  /*11f10*/  SHF.R.U32.HI R3, RZ, UR6, R3 ;  /* 0x00000006ff037c19 */ /* 0x000fe20008011603 */
[----:B------:R-:W-:-:S03]  /*11f20*/  ULDC UR6, c[0x0][0x608] ;  /* 0x0001820000067ab9 */ /* 0x000fc60000000800 */
[--C-:B------:R-:W-:Y:S02]  /*11f30*/  SHF.R.U64 R12, R10, UR6, R3.reuse ;  /* 0x000000060a0c7c19 */ /* 0x100fe40008001203 */
[----:B------:R-:W-:Y:S01]  /*11f40*/  SHF.R.U32.HI R3, RZ, UR6, R3 ;  /* 0x00000006ff037c19 */ /* 0x000fe20008011603 */
[----:B------:R-:W-:-:S03]  /*11f50*/  ULDC UR6, c[0x0][0x658] ;  /* 0x0001960000067ab9 */ /* 0x000fc60000000800 */
[--C-:B------:R-:W-:Y:S02]  /*11f60*/  SHF.R.U64 R11, R12, UR6, R3.reuse ;  /* 0x000000060c0b7c19 */ /* 0x100fe40008001203 */
[----:B------:R-:W-:-:S03]  /*11f70*/  SHF.R.U32.HI R13, RZ, UR6, R3 ;  /* 0x00000006ff0d7c19 */ /* 0x000fc60008011603 */
[----:B------:R-:W-:Y:S02]  /*11f80*/  IMAD.MOV.U32 R2, RZ, RZ, R11 ;  /* 0x000000ffff027224 */ /* 0x000fe400078e000b */
[----:B------:R-:W-:Y:S01]  /*11f90*/  IMAD.MOV.U32 R3, RZ, RZ, R13 ;  /* 0x000000ffff037224 */ /* 0x000fe200078e000d */
[----:B------:R-:W-:Y:S06]  /*11fa0*/  @!P0 BRA `(.L_x_567) ;  /* 0x0000000000288947 */ /* 0x000fec0003800000 */
        /* <DEDUP_REMOVED lines=10> */
.L_x_567:
[----:B------:R-:W-:Y:S01]  /*12050*/  ULDC UR6, c[0x0][0x648] ;  /* 0x0001920000067ab9 */ /* 0x000fe20000000800 */
[----:B------:R-:W-:Y:S01]  /*12060*/  LOP3.LUT R12, R12, UR16, RZ, 0xc0, !PT ;  /* 0x000000100c0c7c12 */ /* 0x000fe2000f8ec0ff */
[----:B------:R-:W-:Y:S01]  /*12070*/  UISETP.NE.AND UP0, UPT, UR46, URZ, UPT ;  /* 0x0000003f2e00728c */ /* 0x000fe2000bf05270 */
[----:B------:R-:W-:Y:S01]  /*12080*/  SHF.R.U64 R3, R2, UR6, R3 ;  /* 0x0000000602037c19 */ /* 0x000fe20008001203 */
[----:B------:R-:W-:Y:S01]  /*12090*/  ULDC UR6, c[0x0][0x638] ;  /* 0x00018e0000067ab9 */ /* 0x000fe20000000800 */
[----:B------:R-:W-:-:S03]  /*120a0*/  IMAD.MOV.U32 R4, RZ, RZ, 0x1 ;  /* 0x00000001ff047424 */ /* 0x000fc600078e00ff */
[----:B------:R-:W-:Y:S01]  /*120b0*/  IMAD.MOV R2, RZ, RZ, -R3 ;  /* 0x000000ffff027224 */ /* 0x000fe200078e0a03 */
[----:B------:R-:W-:Y:S01]  /*120c0*/  PLOP3.LUT P0, PT, PT, PT, UP0, 0x40, 0x0 ;  /* 0x000000000000781c */ /* 0x000fe20003f0e808 */
[----:B------:R-:W-:Y:S01]  /*120d0*/  IMAD R12, R3, UR5, R12 ;  /* 0x00000005030c7c24 */ /* 0x000fe2000f8e020c */
[----:B------:R-:W-:Y:S01]  /*120e0*/  PLOP3.LUT P1, PT, PT, PT, UP0, 0x40, 0x0 ;  /* 0x000000000000781c */ /* 0x000fe20003f2e808 */
[----:B------:R-:W-:Y:S01]  /*120f0*/  IMAD R11, R2, UR6, R11 ;  /* 0x00000006020b7c24 */ /* 0x000fe2000f8e020b */
[----:B------:R-:W-:Y:S01]  /*12100*/  ULDC UR6, c[0x0][0x610] ;  /* 0x0001840000067ab9 */ /* 0x000fe20000000800 */
[----:B------:R-:W-:Y:S01]  /*12110*/  LOP3.LUT R2, R10, UR4, RZ, 0xc0, !PT ;  /* 0x000000040a027c12 */ /* 0x000fe2000f8ec0ff */
[----:B------:R-:W-:Y:S01]  /*12120*/  IMAD R7, R12, UR6, R7 ;  /* 0x000000060c077c24 */ /* 0x000fe2000f8e0207 */
[----:B------:R-:W-:-:S03]  /*12130*/  ULDC UR6, c[0x0][0x600] ;  /* 0x0001800000067ab9 */ /* 0x000fc60000000800 */
[----:B------:R-:W-:-:S05]  /*12140*/  IMAD R2, R11, UR6, R2 ;  /* 0x000000060b027c24 */ /* 0x000fca000f8e0202 */
[----:B------:R-:W-:Y:S02]  /*12150*/  SEL R3, R2, R7, P0 ;  /* 0x0000000702037207 */ /* 0x000fe40000000000 */
[----:B------:R-:W-:-:S07]  /*12160*/  SEL R2, R7, R2, P1 ;  /* 0x0000000207027207 */ /* 0x000fce0000800000 */
.L_x_565:
[----:B------:R-:W-:Y:S05]  /*12170*/  BSYNC B1 ;  /* 0x0000000000017941 */ /* 0x000fea0003800000 */
.L_x_564:
[----:B------:R-:W-:-:S13]  /*12180*/  LOP3.LUT P0, RZ, R4, 0xff, RZ, 0xc0, !PT ;  /* 0x000000ff04ff7812 */ /* 0x000fda000780c0ff */
[----:B------:R-:W-:Y:S05]  /*12190*/  @P0 BRA `(.L_x_568) ;  /* 0xfffffff400080947 */ /* 0x000fea000383ffff */
[----:B------:R-:W-:Y:S05]  /*121a0*/  BSYNC B0 ;  /* 0x0000000000007941 */ /* 0x000fea0003800000 */
.L_x_557:
[----:B------:R-:W-:-:S03]  /*121b0*/  UMOV UR6, 0xffffffff ;  /* 0xffffffff00067882 */ /* 0x000fc60000000000 */
[----:B------:R-:W-:Y:S05]  /*121c0*/  BRA.DIV UR6, `(.L_x_569) ;  /* 0x0000000a06807947 */ /* 0x000fea000b800000 */
[----:B------:R-:W-:-:S13]  /*121d0*/  ELECT P6, URZ, PT ;  /* 0x00000000003f782f */ /* 0x000fda00038c0000 */
.L_x_593:
[----:B------:R-:W-:Y:S04]  /*121e0*/  BSSY B0, `(.L_x_570) ;  /* 0x0000086000007945 */ /* 0x000fe80003800000 */
[----:B------:R-:W-:Y:S05]  /*121f0*/  @!P6 BRA `(.L_x_571) ;  /* 0x000000080010e947 */ /* 0x000fea0003800000 */
[----:B------:R-:W-:-:S04]  /*12200*/  ULOP3.LUT UR6, UR40, 0x2, URZ, 0xfc, !UPT ;  /* 0x0000000228067892 */ /* 0x000fc8000f8efc3f */
[----:B------:R-:W-:-:S06]  /*12210*/  UISETP.NE.AND UP0, UPT, UR6, 0x3, UPT ;  /* 0x000000030600788c */ /* 0x000fcc000bf05270 */
[----:B------:R-:W-:-:S13]  /*12220*/  PLOP3.LUT P0, PT, PT, PT, UP0, 0x80, 0x0 ;  /* 0x000000000000781c */ /* 0x000fda0003f0f008 */
[----:B------:R-:W-:Y:S05]  /*12230*/  @!P0 BRA `(.L_x_572) ;  /* 0x0000000000048947 */ /* 0x000fea0003800000 */
[----:B------:R-:W-:Y:S01]  /*12240*/  BPT.TRAP 0x1 ;  /* 0x000000040000795c */ /* 0x000fe20000300000 */
.L_x_572:
[----:B------:R-:W0:Y:S01]  /*12250*/  S2R R3, SR_CgaCtaId ;  /* 0x0000000000037919 */ /* 0x000e220000008800 */
[----:B------:R-:W-:-:S04]  /*12260*/  MOV R2, 0x400 ;  /* 0x0000040000027802 */ /* 0x000fc80000000f00 */
[----:B0-----:R-:W-:Y:S02]  /*12270*/  LEA R3, R3, R2, 0x18 ;  /* 0x0000000203037211 */ /* 0x001fe400078ec0ff */
[----:B------:R-:W-:-:S03]  /*12280*/  SHF.L.U32 R2, R0, 0x1f, RZ ;  /* 0x0000001f00027819 */ /* 0x000fc600000006ff */
[----:B------:R-:W-:-:S04]  /*12290*/  VIADD R3, R3, 0x70 ;  /* 0x0000007003037836 */ /* 0x000fc80000000000 */
[----:B------:R-:W-:-:S04]  /*122a0*/  IMAD R5, R6, 0x8, R3 ;  /* 0x0000000806057824 */ /* 0x000fc800078e0203 */
[----:B------:R-:W0:Y:S02]  /*122b0*/  SYNCS.PHASECHK.TRANS64.TRYWAIT P0, [R5+URZ], R2 ;  /* 0x00000002050075a7 */ /* 0x000e24000800017f */
[----:B0-----:R-:W-:Y:S05]  /*122c0*/  @!P0 BRA `(.L_x_573) ;  /* 0x0000000800608947 */ /* 0x001fea0003800000 */
.L_x_594:
[----:B------:R-:W-:-:S05]  /*122d0*/  VIADD R6, R6, 0x1 ;  /* 0x0000000106067836 */ /* 0x000fca0000000000 */
[----:B------:R-:W-:-:S04]  /*122e0*/  ISETP.NE.AND P0, PT, R6, 0xe, PT ;  /* 0x0000000e0600780c */ /* 0x000fc80003f05270 */
[----:B0-----:R-:W-:Y:S02]  /*122f0*/  SEL R5, RZ, 0x1, P0 ;  /* 0x00000001ff057807 */ /* 0x001fe40000000000 */
[----:B------:R-:W-:Y:S02]  /*12300*/  SEL R6, R6, RZ, P0 ;  /* 0x000000ff06067207 */ /* 0x000fe40000000000 */
[----:B------:R-:W-:-:S03]  /*12310*/  LOP3.LUT R5, R0, R5, RZ, 0x3c, !PT ;  /* 0x0000000500057212 */ /* 0x000fc600078e3cff */
[----:B------:R-:W-:Y:S01]  /*12320*/  IMAD R7, R6, 0x8, R3 ;  /* 0x0000000806077824 */ /* 0x000fe200078e0203 */
[----:B------:R-:W-:-:S04]  /*12330*/  SHF.L.U32 R0, R5, 0x1f, RZ ;  /* 0x0000001f05007819 */ /* 0x000fc800000006ff */
[----:B------:R-:W0:Y:S02]  /*12340*/  SYNCS.PHASECHK.TRANS64.TRYWAIT P0, [R7+URZ], R0 ;  /* 0x00000000070075a7 */ /* 0x000e24000800017f */
[----:B0-----:R-:W-:Y:S05]  /*12350*/  @!P0 BRA `(.L_x_574) ;  /* 0x0000000800508947 */ /* 0x001fea0003800000 */
.L_x_595:
[----:B0-----:R-:W-:-:S05]  /*12360*/  VIADD R0, R6, 0x1 ;  /* 0x0000000106007836 */ /* 0x001fca0000000000 */
[----:B------:R-:W-:-:S04]  /*12370*/  ISETP.NE.AND P0, PT, R0, 0xe, PT ;  /* 0x0000000e0000780c */ /* 0x000fc80003f05270 */
[----:B------:R-:W-:Y:S02]  /*12380*/  SEL R2, RZ, 0x1, P0 ;  /* 0x00000001ff027807 */ /* 0x000fe40000000000 */
[----:B------:R-:W-:Y:S02]  /*12390*/  SEL R4, R0, RZ, P0 ;  /* 0x000000ff00047207 */ /* 0x000fe40000000000 */
[----:B------:R-:W-:-:S03]  /*123a0*/  LOP3.LUT R5, R5, R2, RZ, 0x3c, !PT ;  /* 0x0000000205057212 */ /* 0x000fc600078e3cff */
[----:B------:R-:W-:Y:S01]  /*123b0*/  IMAD R7, R4, 0x8, R3 ;  /* 0x0000000804077824 */ /* 0x000fe200078e0203 */
[----:B------:R-:W-:-:S04]  /*123c0*/  SHF.L.U32 R0, R5, 0x1f, RZ ;  /* 0x0000001f05007819 */ /* 0x000fc800000006ff */
[----:B------:R-:W0:Y:S02]  /*123d0*/  SYNCS.PHASECHK.TRANS64.TRYWAIT P0, [R7+URZ], R0 ;  /* 0x00000000070075a7 */ /* 0x000e24000800017f */
[----:B0-----:R-:W-:Y:S05]  /*123e0*/  @!P0 BRA `(.L_x_575) ;  /* 0x0000000800408947 */ /* 0x001fea0003800000 */
.L_x_596:
        /* <DEDUP_REMOVED lines=9> */
.L_x_597:
        /* <DEDUP_REMOVED lines=9> */
.L_x_598:
        /* <DEDUP_REMOVED lines=9> */
.L_x_599:
        /* <DEDUP_REMOVED lines=9> */
.L_x_600:
        /* <DEDUP_REMOVED lines=9> */
.L_x_601:
        /* <DEDUP_REMOVED lines=9> */
.L_x_602:
        /* <DEDUP_REMOVED lines=9> */
.L_x_603:
        /* <DEDUP_REMOVED lines=9> */
.L_x_604:
        /* <DEDUP_REMOVED lines=9> */
.L_x_605:
        /* <DEDUP_REMOVED lines=9> */
.L_x_606:
[----:B0-----:R-:W-:-:S05]  /*12990*/  VIADD R0, R4, 0x1 ;  /* 0x0000000104007836 */ /* 0x001fca0000000000 */
[----:B------:R-:W-:-:S04]  /*129a0*/  ISETP.NE.AND P0, PT, R0, 0xe, PT ;  /* 0x0000000e0000780c */ /* 0x000fc80003f05270 */
[----:B------:R-:W-:Y:S02]  /*129b0*/  SEL R2, RZ, 0x1, P0 ;  /* 0x00000001ff027807 */ /* 0x000fe40000000000 */
[----:B------:R-:W-:Y:S02]  /*129c0*/  SEL R0, R0, RZ, P0 ;  /* 0x000000ff00007207 */ /* 0x000fe40000000000 */
[----:B------:R-:W-:-:S03]  /*129d0*/  LOP3.LUT R2, R5, R2, RZ, 0x3c, !PT ;  /* 0x0000000205027212 */ /* 0x000fc600078e3cff */
[----:B------:R-:W-:Y:S01]  /*129e0*/  IMAD R3, R0, 0x8, R3 ;  /* 0x0000000800037824 */ /* 0x000fe200078e0203 */
[----:B------:R-:W-:-:S07]  /*129f0*/  SHF.L.U32 R0, R2, 0x1f, RZ ;  /* 0x0000001f02007819 */ /* 0x000fce00000006ff */
.L_x_586:
[----:B0-----:R0:W1:Y:S02]  /*12a00*/  SYNCS.PHASECHK.TRANS64.TRYWAIT P0, [R3+URZ], R0 ;  /* 0x00000000030075a7 */ /* 0x001064000800017f */
[----:B-1----:R-:W-:Y:S05]  /*12a10*/  @!P0 NANOSLEEP.SYNCS 0x989680 ;  /* 0x009896800000895d */ /* 0x002fea0003900000 */
[----:B------:R-:W1:Y:S02]  /*12a20*/  @!P0 SYNCS.PHASECHK.TRANS64 P0, [R3+URZ], R0 ;  /* 0x00000000030085a7 */ /* 0x000e64000800007f */
[----:B-1----:R-:W-:Y:S05]  /*12a30*/  @!P0 BRA `(.L_x_586) ;  /* 0xfffffffc00f08947 */ /* 0x002fea000383ffff */
.L_x_571:
[----:B------:R-:W-:Y:S05]  /*12a40*/  BSYNC B0 ;  /* 0x0000000000007941 */ /* 0x000fea0003800000 */
.L_x_570:
[----:B------:R-:W-:Y:S05]  /*12a50*/  EXIT ;  /* 0x000000000000794d */ /* 0x000fea0003800000 */
.L_x_22:
[----:B--2---:R2:W3:Y:S02]  /*12a60*/  SYNCS.PHASECHK.TRANS64.TRYWAIT P1, [R3+URZ], R2 ;  /* 0x00000002030075a7 */ /* 0x0044e4000802017f */
[----:B---3--:R-:W-:Y:S05]  /*12a70*/  @!P1 NANOSLEEP.SYNCS 0x989680 ;  /* 0x009896800000995d */ /* 0x008fea0003900000 */
[----:B------:R-:W3:Y:S02]  /*12a80*/  @!P1 SYNCS.PHASECHK.TRANS64 P1, [R3+URZ], R2 ;  /* 0x00000002030095a7 */ /* 0x000ee4000802007f */
[----:B---3--:R-:W-:Y:S05]  /*12a90*/  @!P1 BRA `(.L_x_22) ;  /* 0xfffffffc00f09947 */ /* 0x008fea000383ffff */
[----:B------:R-:W-:Y:S05]  /*12aa0*/  BRA `(.L_x_21) ;  /* 0xfffffeec00747947 */ /* 0x000fea000383ffff */
.L_x_27:
[----:B-1----:R1:W2:Y:S02]  /*12ab0*/  SYNCS.PHASECHK.TRANS64.TRYWAIT P1, [R5+URZ], R6 ;  /* 0x00000006050075a7 */ /* 0x0022a4000802017f */
[----:B--2---:R-:W-:Y:S05]  /*12ac0*/  @!P1 NANOSLEEP.SYNCS 0x989680 ;  /* 0x009896800000995d */ /* 0x004fea0003900000 */
[----:B------:R-:W2:Y:S02]  /*12ad0*/  @!P1 SYNCS.PHASECHK.TRANS64 P1, [R5+URZ], R6 ;  /* 0x00000006050095a7 */ /* 0x000ea4000802007f */
[----:B--2---:R-:W-:Y:S05]  /*12ae0*/  @!P1 BRA `(.L_x_27) ;  /* 0xfffffffc00f09947 */ /* 0x004fea000383ffff */
[----:B------:R-:W-:Y:S05]  /*12af0*/  BRA `(.L_x_26) ;  /* 0xfffffef400187947 */ /* 0x000fea000383ffff */
.L_x_558:
[----:B------:R-:W-:Y:S01]  /*12b00*/  BSSY B1, `(.L_x_587) ;  /* 0x0000006000017945 */ /* 0x000fe20003800000 */
[----:B------:R-:W-:-:S07]  /*12b10*/  IMAD.MOV.U32 R15, RZ, RZ, -0x1 ;  /* 0xffffffffff0f7424 */ /* 0x000fce00078e00ff */
[----:B------:R-:W-:Y:S05]  /*12b20*/  WARPSYNC.COLLECTIVE R15, `(.L_x_588) ;  /* 0x000000000f0c7348 */ /* 0x000fea0003c00000 */
[----:B------:R-:W-:Y:S02]  /*12b30*/  ELECT P6, UR62, PT ;  /* 0x00000000003e782f */ /* 0x000fe400038c0000 */
[----:B------:R-:W-:Y:S01]  /*12b40*/  MOV R14, UR62 ;  /* 0x0000003e000e7c02 */ /* 0x000fe20008000f00 */
[----:B------:R-:W-:Y:S10]  /*12b50*/  ENDCOLLECTIVE ;  /* 0x000000000000791b */ /* 0x000ff40003800000 */
.L_x_588:
[----:B------:R-:W-:Y:S05]  /*12b60*/  BSYNC B1 ;  /* 0x0000000000017941 */ /* 0x000fea0003800000 */
.L_x_587:
[----:B------:R-:W-:Y:S05]  /*12b70*/  BRA `(.L_x_589) ;  /* 0xffffffe8009c7947 */ /* 0x000fea000383ffff */
.L_x_561:
[----:B0-----:R0:W2:Y:S02]  /*12b80*/  SYNCS.PHASECHK.TRANS64.TRYWAIT P0, [R10+URZ+0x70], R5 ;  /* 0x000070050a0075a7 */ /* 0x0010a4000800017f */
[----:B--2---:R-:W-:Y:S05]  /*12b90*/  @!P0 NANOSLEEP.SYNCS 0x989680 ;  /* 0x009896800000895d */ /* 0x004fea0003900000 */
[----:B------:R-:W2:Y:S02]  /*12ba0*/  @!P0 SYNCS.PHASECHK.TRANS64 P0, [R10+URZ+0x70], R5 ;  /* 0x000070050a0085a7 */ /* 0x000ea4000800007f */
[----:B--2---:R-:W-:Y:S05]  /*12bb0*/  @!P0 BRA `(.L_x_561) ;  /* 0xfffffffc00f08947 */ /* 0x004fea000383ffff */
[----:B------:R-:W-:Y:S05]  /*12bc0*/  BRA `(.L_x_590) ;  /* 0xffffffe800dc7947 */ /* 0x000fea000383ffff */
.L_x_569:
[----:B------:R-:W-:Y:S01]  /*12bd0*/  BSSY B0, `(.L_x_591) ;  /* 0x0000006000007945 */ /* 0x000fe20003800000 */
[----:B------:R-:W-:-:S07]  /*12be0*/  IMAD.MOV.U32 R15, RZ, RZ, -0x1 ;  /* 0xffffffffff0f7424 */ /* 0x000fce00078e00ff */
[----:B------:R-:W-:Y:S05]  /*12bf0*/  WARPSYNC.COLLECTIVE R15, `(.L_x_592) ;  /* 0x000000000f0c7348 */ /* 0x000fea0003c00000 */
[----:B------:R-:W-:Y:S02]  /*12c00*/  ELECT P6, UR62, PT ;  /* 0x00000000003e782f */ /* 0x000fe400038c0000 */
[----:B------:R-:W-:Y:S01]  /*12c10*/  MOV R14, UR62 ;  /* 0x0000003e000e7c02 */ /* 0x000fe20008000f00 */
[----:B------:R-:W-:Y:S10]  /*12c20*/  ENDCOLLECTIVE ;  /* 0x000000000000791b */ /* 0x000ff40003800000 */
.L_x_592:
[----:B------:R-:W-:Y:S05]  /*12c30*/  BSYNC B0 ;  /* 0x0000000000007941 */ /* 0x000fea0003800000 */
.L_x_591:
[----:B------:R-:W-:Y:S05]  /*12c40*/  BRA `(.L_x_593) ;  /* 0xfffffff400647947 */ /* 0x000fea000383ffff */
.L_x_573:
[----:B0-----:R0:W1:Y:S02]  /*12c50*/  SYNCS.PHASECHK.TRANS64.TRYWAIT P0, [R5+URZ], R2 ;  /* 0x00000002050075a7 */ /* 0x001064000800017f */
[----:B-1----:R-:W-:Y:S05]  /*12c60*/  @!P0 NANOSLEEP.SYNCS 0x989680 ;  /* 0x009896800000895d */ /* 0x002fea0003900000 */
[----:B------:R-:W1:Y:S02]  /*12c70*/  @!P0 SYNCS.PHASECHK.TRANS64 P0, [R5+URZ], R2 ;  /* 0x00000002050085a7 */ /* 0x000e64000800007f */
[----:B-1----:R-:W-:Y:S05]  /*12c80*/  @!P0 BRA `(.L_x_573) ;  /* 0xfffffffc00f08947 */ /* 0x002fea000383ffff */
[----:B------:R-:W-:Y:S05]  /*12c90*/  BRA `(.L_x_594) ;  /* 0xfffffff4008c7947 */ /* 0x000fea000383ffff */
.L_x_574:
[----:B0-----:R0:W1:Y:S02]  /*12ca0*/  SYNCS.PHASECHK.TRANS64.TRYWAIT P0, [R7+URZ], R0 ;  /* 0x00000000070075a7 */ /* 0x001064000800017f */
[----:B-1----:R-:W-:Y:S05]  /*12cb0*/  @!P0 NANOSLEEP.SYNCS 0x989680 ;  /* 0x009896800000895d */ /* 0x002fea0003900000 */
[----:B------:R-:W1:Y:S02]  /*12cc0*/  @!P0 SYNCS.PHASECHK.TRANS64 P0, [R7+URZ], R0 ;  /* 0x00000000070085a7 */ /* 0x000e64000800007f */
[----:B-1----:R-:W-:Y:S05]  /*12cd0*/  @!P0 BRA `(.L_x_574) ;  /* 0xfffffffc00f08947 */ /* 0x002fea000383ffff */
[----:B------:R-:W-:Y:S05]  /*12ce0*/  BRA `(.L_x_595) ;  /* 0xfffffff4009c7947 */ /* 0x000fea000383ffff */
.L_x_575:
[----:B0-----:R0:W1:Y:S02]  /*12cf0*/  SYNCS.PHASECHK.TRANS64.TRYWAIT P0, [R7+URZ], R0 ;  /* 0x00000000070075a7 */ /* 0x001064000800017f */
[----:B-1----:R-:W-:Y:S05]  /*12d00*/  @!P0 NANOSLEEP.SYNCS 0x989680 ;  /* 0x009896800000895d */ /* 0x002fea0003900000 */
[----:B------:R-:W1:Y:S02]  /*12d10*/  @!P0 SYNCS.PHASECHK.TRANS64 P0, [R7+URZ], R0 ;  /* 0x00000000070085a7 */ /* 0x000e64000800007f */
[----:B-1----:R-:W-:Y:S05]  /*12d20*/  @!P0 BRA `(.L_x_575) ;  /* 0xfffffffc00f08947 */ /* 0x002fea000383ffff */
[----:B------:R-:W-:Y:S05]  /*12d30*/  BRA `(.L_x_596) ;  /* 0xfffffff400ac7947 */ /* 0x000fea000383ffff */
.L_x_576:
[----:B0-----:R0:W1:Y:S02]  /*12d40*/  SYNCS.PHASECHK.TRANS64.TRYWAIT P0, [R7+URZ], R0 ;  /* 0x00000000070075a7 */ /* 0x001064000800017f */
[----:B-1----:R-:W-:Y:S05]  /*12d50*/  @!P0 NANOSLEEP.SYNCS 0x989680 ;  /* 0x009896800000895d */ /* 0x002fea0003900000 */
[----:B------:R-:W1:Y:S02]  /*12d60*/  @!P0 SYNCS.PHASECHK.TRANS64 P0, [R7+URZ], R0 ;  /* 0x00000000070085a7 */ /* 0x000e64000800007f */
[----:B-1----:R-:W-:Y:S05]  /*12d70*/  @!P0 BRA `(.L_x_576) ;  /* 0xfffffffc00f08947 */ /* 0x002fea000383ffff */
[----:B------:R-:W-:Y:S05]  /*12d80*/  BRA `(.L_x_597) ;  /* 0xfffffff400bc7947 */ /* 0x000fea000383ffff */
.L_x_577:
[----:B0-----:R0:W1:Y:S02]  /*12d90*/  SYNCS.PHASECHK.TRANS64.TRYWAIT P0, [R7+URZ], R0 ;  /* 0x00000000070075a7 */ /* 0x001064000800017f */
[----:B-1----:R-:W-:Y:S05]  /*12da0*/  @!P0 NANOSLEEP.SYNCS 0x989680 ;  /* 0x009896800000895d */ /* 0x002fea0003900000 */
[----:B------:R-:W1:Y:S02]  /*12db0*/  @!P0 SYNCS.PHASECHK.TRANS64 P0, [R7+URZ], R0 ;  /* 0x00000000070085a7 */ /* 0x000e64000800007f */
[----:B-1----:R-:W-:Y:S05]  /*12dc0*/  @!P0 BRA `(.L_x_577) ;  /* 0xfffffffc00f08947 */ /* 0x002fea000383ffff */
[----:B------:R-:W-:Y:S05]  /*12dd0*/  BRA `(.L_x_598) ;  /* 0xfffffff400cc7947 */ /* 0x000fea000383ffff */
.L_x_578:
[----:B0-----:R0:W1:Y:S02]  /*12de0*/  SYNCS.PHASECHK.TRANS64.TRYWAIT P0, [R7+URZ], R0 ;  /* 0x00000000070075a7 */ /* 0x001064000800017f */
[----:B-1----:R-:W-:Y:S05]  /*12df0*/  @!P0 NANOSLEEP.SYNCS 0x989680 ;  /* 0x009896800000895d */ /* 0x002fea0003900000 */
[----:B------:R-:W1:Y:S02]  /*12e00*/  @!P0 SYNCS.PHASECHK.TRANS64 P0, [R7+URZ], R0 ;  /* 0x00000000070085a7 */ /* 0x000e64000800007f */
[----:B-1----:R-:W-:Y:S05]  /*12e10*/  @!P0 BRA `(.L_x_578) ;  /* 0xfffffffc00f08947 */ /* 0x002fea000383ffff */
[----:B------:R-:W-:Y:S05]  /*12e20*/  BRA `(.L_x_599) ;  /* 0xfffffff400dc7947 */ /* 0x000fea000383ffff */
.L_x_579:
[----:B0-----:R0:W1:Y:S02]  /*12e30*/  SYNCS.PHASECHK.TRANS64.TRYWAIT P0, [R7+URZ], R0 ;  /* 0x00000000070075a7 */ /* 0x001064000800017f */
[----:B-1----:R-:W-:Y:S05]  /*12e40*/  @!P0 NANOSLEEP.SYNCS 0x989680 ;  /* 0x009896800000895d */ /* 0x002fea0003900000 */
[----:B------:R-:W1:Y:S02]  /*12e50*/  @!P0 SYNCS.PHASECHK.TRANS64 P0, [R7+URZ], R0 ;  /* 0x00000000070085a7 */ /* 0x000e64000800007f */
[----:B-1----:R-:W-:Y:S05]  /*12e60*/  @!P0 BRA `(.L_x_579) ;  /* 0xfffffffc00f08947 */ /* 0x002fea000383ffff */
[----:B------:R-:W-:Y:S05]  /*12e70*/  BRA `(.L_x_600) ;  /* 0xfffffff400ec7947 */ /* 0x000fea000383ffff */
.L_x_580:
[----:B0-----:R0:W1:Y:S02]  /*12e80*/  SYNCS.PHASECHK.TRANS64.TRYWAIT P0, [R7+URZ], R0 ;  /* 0x00000000070075a7 */ /* 0x001064000800017f */
[----:B-1----:R-:W-:Y:S05]  /*12e90*/  @!P0 NANOSLEEP.SYNCS 0x989680 ;  /* 0x009896800000895d */ /* 0x002fea0003900000 */
[----:B------:R-:W1:Y:S02]  /*12ea0*/  @!P0 SYNCS.PHASECHK.TRANS64 P0, [R7+URZ], R0 ;  /* 0x00000000070085a7 */ /* 0x000e64000800007f */
[----:B-1----:R-:W-:Y:S05]  /*12eb0*/  @!P0 BRA `(.L_x_580) ;  /* 0xfffffffc00f08947 */ /* 0x002fea000383ffff */
[----:B------:R-:W-:Y:S05]  /*12ec0*/  BRA `(.L_x_601) ;  /* 0xfffffff400fc7947 */ /* 0x000fea000383ffff */
.L_x_581:
[----:B0-----:R0:W1:Y:S02]  /*12ed0*/  SYNCS.PHASECHK.TRANS64.TRYWAIT P0, [R7+URZ], R0 ;  /* 0x00000000070075a7 */ /* 0x001064000800017f */
[----:B-1----:R-:W-:Y:S05]  /*12ee0*/  @!P0 NANOSLEEP.SYNCS 0x989680 ;  /* 0x009896800000895d */ /* 0x002fea0003900000 */
[----:B------:R-:W1:Y:S02]  /*12ef0*/  @!P0 SYNCS.PHASECHK.TRANS64 P0, [R7+URZ], R0 ;  /* 0x00000000070085a7 */ /* 0x000e64000800007f */
[----:B-1----:R-:W-:Y:S05]  /*12f00*/  @!P0 BRA `(.L_x_581) ;  /* 0xfffffffc00f08947 */ /* 0x002fea000383ffff */
[----:B------:R-:W-:Y:S05]  /*12f10*/  BRA `(.L_x_602) ;  /* 0xfffffff8000c7947 */ /* 0x000fea000383ffff */
.L_x_582:
[----:B0-----:R0:W1:Y:S02]  /*12f20*/  SYNCS.PHASECHK.TRANS64.TRYWAIT P0, [R7+URZ], R0 ;  /* 0x00000000070075a7 */ /* 0x001064000800017f */
[----:B-1----:R-:W-:Y:S05]  /*12f30*/  @!P0 NANOSLEEP.SYNCS 0x989680 ;  /* 0x009896800000895d */ /* 0x002fea0003900000 */
[----:B------:R-:W1:Y:S02]  /*12f40*/  @!P0 SYNCS.PHASECHK.TRANS64 P0, [R7+URZ], R0 ;  /* 0x00000000070085a7 */ /* 0x000e64000800007f */
[----:B-1----:R-:W-:Y:S05]  /*12f50*/  @!P0 BRA `(.L_x_582) ;  /* 0xfffffffc00f08947 */ /* 0x002fea000383ffff */
[----:B------:R-:W-:Y:S05]  /*12f60*/  BRA `(.L_x_603) ;  /* 0xfffffff8001c7947 */ /* 0x000fea000383ffff */
.L_x_583:
[----:B0-----:R0:W1:Y:S02]  /*12f70*/  SYNCS.PHASECHK.TRANS64.TRYWAIT P0, [R7+URZ], R0 ;  /* 0x00000000070075a7 */ /* 0x001064000800017f */
[----:B-1----:R-:W-:Y:S05]  /*12f80*/  @!P0 NANOSLEEP.SYNCS 0x989680 ;  /* 0x009896800000895d */ /* 0x002fea0003900000 */
[----:B------:R-:W1:Y:S02]  /*12f90*/  @!P0 SYNCS.PHASECHK.TRANS64 P0, [R7+URZ], R0 ;  /* 0x00000000070085a7 */ /* 0x000e64000800007f */
[----:B-1----:R-:W-:Y:S05]  /*12fa0*/  @!P0 BRA `(.L_x_583) ;  /* 0xfffffffc00f08947 */ /* 0x002fea000383ffff */
[----:B------:R-:W-:Y:S05]  /*12fb0*/  BRA `(.L_x_604) ;  /* 0xfffffff8002c7947 */ /* 0x000fea000383ffff */
.L_x_584:
[----:B0-----:R0:W1:Y:S02]  /*12fc0*/  SYNCS.PHASECHK.TRANS64.TRYWAIT P0, [R7+URZ], R0 ;  /* 0x00000000070075a7 */ /* 0x001064000800017f */
[----:B-1----:R-:W-:Y:S05]  /*12fd0*/  @!P0 NANOSLEEP.SYNCS 0x989680 ;  /* 0x009896800000895d */ /* 0x002fea0003900000 */
[----:B------:R-:W1:Y:S02]  /*12fe0*/  @!P0 SYNCS.PHASECHK.TRANS64 P0, [R7+URZ], R0 ;  /* 0x00000000070085a7 */ /* 0x000e64000800007f */
[----:B-1----:R-:W-:Y:S05]  /*12ff0*/  @!P0 BRA `(.L_x_584) ;  /* 0xfffffffc00f08947 */ /* 0x002fea000383ffff */
[----:B------:R-:W-:Y:S05]  /*13000*/  BRA `(.L_x_605) ;  /* 0xfffffff8003c7947 */ /* 0x000fea000383ffff */
.L_x_585:
[----:B0-----:R0:W1:Y:S02]  /*13010*/  SYNCS.PHASECHK.TRANS64.TRYWAIT P0, [R7+URZ], R0 ;  /* 0x00000000070075a7 */ /* 0x001064000800017f */
[----:B-1----:R-:W-:Y:S05]  /*13020*/  @!P0 NANOSLEEP.SYNCS 0x989680 ;  /* 0x009896800000895d */ /* 0x002fea0003900000 */
[----:B------:R-:W1:Y:S02]  /*13030*/  @!P0 SYNCS.PHASECHK.TRANS64 P0, [R7+URZ], R0 ;  /* 0x00000000070085a7 */ /* 0x000e64000800007f */
[----:B-1----:R-:W-:Y:S05]  /*13040*/  @!P0 BRA `(.L_x_585) ;  /* 0xfffffffc00f08947 */ /* 0x002fea000383ffff */
[----:B------:R-:W-:Y:S05]  /*13050*/  BRA `(.L_x_606) ;  /* 0xfffffff8004c7947 */ /* 0x000fea000383ffff */
.L_x_607:
[----:B------:R-:W-:-:S00]  /*13060*/  BRA `(.L_x_607) ;  /* 0xfffffffc00fc7947 */ /* 0x000fc0000383ffff */
[----:B------:R-:W-:-:S00]  /*13070*/  NOP ;  /* 0x0000000000007918 */ /* 0x000fc00000000000 */
        /* <DEDUP_REMOVED lines=8> */
.L_x_608:


//--------------------- .nv.global.init           --------------------------
	.section	.nv.global.init,"aw",@progbits
.nv.global.init:
	.type		$str$22,@object
	.size		$str$22,($str$23 - $str$22)
$str$22:
        /*0000*/ 	.byte	0x6b, 0x5f, 0x74, 0x69, 0x6c, 0x65, 0x5f, 0x63, 0x6f, 0x75, 0x6e, 0x74, 0x20, 0x3e, 0x3d, 0x20
        /*0010*/ 	.byte	0x31, 0x00
	.type		$str$23,@object
	.size		$str$23,(__unnamed_1 - $str$23)
$str$23:
        /*0012*/ 	.byte	0x2f, 0x74, 0x6d, 0x70, 0x2f, 0x63, 0x75, 0x74, 0x6c, 0x61, 0x73, 0x73, 0x5f, 0x73, 0x77, 0x65
        /*0022*/ 	.byte	0x65, 0x70, 0x5f, 0x73, 0x72, 0x63, 0x2f, 0x69, 0x6e, 0x63, 0x6c, 0x75, 0x64, 0x65, 0x2f, 0x63
        /*0032*/ 	.byte	0x75, 0x74, 0x6c, 0x61, 0x73, 0x73, 0x2f, 0x67, 0x65, 0x6d, 0x6d, 0x2f, 0x63, 0x6f, 0x6c, 0x6c
        /*0042*/ 	.byte	0x65, 0x63, 0x74, 0x69, 0x76, 0x65, 0x2f, 0x73, 0x6d, 0x39, 0x30, 0x5f, 0x6d, 0x6d, 0x61, 0x5f
        /*0052*/ 	.byte	0x74, 0x6d, 0x61, 0x5f, 0x67, 0x6d, 0x6d, 0x61, 0x5f, 0x73, 0x73, 0x5f, 0x77, 0x61, 0x72, 0x70
        /*0062*/ 	.byte	0x73, 0x70, 0x65, 0x63, 0x69, 0x61, 0x6c, 0x69, 0x7a, 0x65, 0x64, 0x2e, 0x68, 0x70, 0x70, 0x00
	.type		__unnamed_1,@object
	.size		__unnamed_1,(.L_0 - __unnamed_1)
__unnamed_1:
        /* <DEDUP_REMOVED lines=174> */
        /*0b52*/ 	.byte	0x6e, 0x74, 0x69, 0x74, 0x79, 0x5d, 0x00
.L_0:


//--------------------- .nv.shared._ZN7cutlass13device_kernelINS_4gemm6kernel13GemmUniversalIN4cute5tupleIJiiiiEEENS1_10collective13CollectiveMmaINS1_34MainloopSm90TmaGmmaWarpSpecializedILi14ENS5_IJNS4_1CILi2EEESB_NSA_ILi1EEEEEENS1_35KernelTmaWarpSpecializedCooperativeEEENS5_IJNSA_ILi256EEESG_NSA_ILi32EEEEEEaNS5_IJlSC_lEEEaSJ_NS4_8TiledMMAINS4_8MMA_AtomIJNS4_4SM904GMMA27MMA_64x256x32_S32S8S8_SS_TNEEEENS4_6LayoutINS5_IJSB_SC_SC_EEENS5_IJSC_NSA_ILi0EEESS_EEEEENS5_IJNS4_10UnderscoreESV_SV_EEEEENS4_23SM90_TMA_LOAD_MULTICASTENS4_14ComposedLayoutINS4_7SwizzleILi1ELi4ELi3EEENS4_18smem_ptr_flag_bitsILi8EEENSQ_INS5_IJNSA_ILi8EEESH_EEENS5_IJSH_SC_EEEEEEEvNS4_8identityESY_S18_vS19_EENS_8epilogue10collective6detail29Sm90TmaWarpSpecializedAdapterINS1C_15DefaultEpilogueIaSJ_SJ_NS1B_6thread17LinearCombinationIaLi1EiiLNS1G_9ScaleType4KindE0ELNS_15FloatRoundStyleE2EaEENS1_15EpilogueDefaultEEEEEvvEEEEvNT_6ParamsE --------------------------
	.section	.nv.shared._ZN7cutlass13device_kernelINS_4gemm6kernel13GemmUniversalIN4cute5tupleIJiiiiEEENS1_10collective13CollectiveMmaINS1_34MainloopSm90TmaGmmaWarpSpecializedILi14ENS5_IJNS4_1CILi2EEESB_NSA_ILi1EEEEEENS1_35KernelTmaWarpSpecializedCooperativeEEENS5_IJNSA_ILi256EEESG_NSA_ILi32EEEEEEaNS5_IJlSC_lEEEaSJ_NS4_8TiledMMAINS4_8MMA_AtomIJNS4_4SM904GMMA27MMA_64x256x32_S32S8S8_SS_TNEEEENS4_6LayoutINS5_IJSB_SC_SC_EEENS5_IJSC_NSA_ILi0EEESS_EEEEENS5_IJNS4_10UnderscoreESV_SV_EEEEENS4_23SM90_TMA_LOAD_MULTICASTENS4_14ComposedLayoutINS4_7SwizzleILi1ELi4ELi3EEENS4_18smem_ptr_flag_bitsILi8EEENSQ_INS5_IJNSA_ILi8EEESH_EEENS5_IJSH_SC_EEEEEEEvNS4_8identityESY_S18_vS19_EENS_8epilogue10collective6detail29Sm90TmaWarpSpecializedAdapterINS1C_15DefaultEpilogueIaSJ_SJ_NS1B_6thread17LinearCombinationIaLi1EiiLNS1G_9ScaleType4KindE0ELNS_15FloatRoundStyleE2EaEENS1_15EpilogueDefaultEEEEEvvEEEEvNT_6ParamsE,"aw",@nobits
	.sectionflags	@""
	.align	16
	.zero		1024


//--------------------- .nv.shared.reserved.0     --------------------------
	.section	.nv.shared.reserved.0,"aw",@nobits
	.weak		__nv_reservedSMEM_offset_0_alias
	.size		__nv_reservedSMEM_offset_0_alias, 0, 0
	.other		__nv_reservedSMEM_offset_0_alias,@"STO_CUDA_RESERVED_SHARED STV_DEFAULT"
__nv_reservedSMEM_offset_0_alias:
	.zero		0


//--------------------- .nv.global                --------------------------
	.section	.nv.global,"aw",@nobits
.nv.global:
	.type		_ZN40_INTERNAL_bc81ba3f_4_k_cu_f39309aa_284594cute1_E,@object
	.size		_ZN40_INTERNAL_bc81ba3f_4_k_cu_f39309aa_284594cute1_E,(_ZN40_INTERNAL_bc81ba3f_4_k_cu_f39309aa_284594cuda3std3__45__cpo6cbeginE - _ZN40_INTERNAL_bc81ba3f_4_k_cu_f39309aa_284594cute1_E)
_ZN40_INTERNAL_bc81ba3f_4_k_cu_f39309aa_284594cute1_E:
	.zero		1
	.type		_ZN40_INTERNAL_bc81ba3f_4_k_cu_f39309aa_284594cuda3std3__45__cpo6cbeginE,@object
	.size		_ZN40_INTERNAL_bc81ba3f_4_k_cu_f39309aa_284594cuda3std3__45__cpo6cbeginE,(_ZN40_INTERNAL_bc81ba3f_4_k_cu_f39309aa_284594cuda3std3__48in_placeE - _ZN40_INTERNAL_bc81ba3f_4_k_cu_f39309aa_284594cuda3std3__45__cpo6cbeginE)
_ZN40_INTERNAL_bc81ba3f_4_k_cu_f39309aa_284594cuda3std3__45__cpo6cbeginE:
	.zero		1
	.type		_ZN40_INTERNAL_bc81ba3f_4_k_cu_f39309aa_284594cuda3std3__48in_placeE,@object
	.size		_ZN40_INTERNAL_bc81ba3f_4_k_cu_f39309aa_284594cuda3std3__48in_placeE,(_ZN40_INTERNAL_bc81ba3f_4_k_cu_f39309aa_284594cuda3std6ranges3__45__cpo9iter_moveE - _ZN40_INTERNAL_bc81ba3f_4_k_cu_f39309aa_284594cuda3std3__48in_placeE)
_ZN40_INTERNAL_bc81ba3f_4_k_cu_f39309aa_284594cuda3std3__48in_placeE:
	.zero		1
	.type		_ZN40_INTERNAL_bc81ba3f_4_k_cu_f39309aa_284594cuda3std6ranges3__45__cpo9iter_moveE,@object
	.size		_ZN40_INTERNAL_bc81ba3f_4_k_cu_f39309aa_284594cuda3std6ranges3__45__cpo9iter_moveE,(_ZN40_INTERNAL_bc81ba3f_4_k_cu_f39309aa_284594cuda3std3__45__cpo5beginE - _ZN40_INTERNAL_bc81ba3f_4_k_cu_f39309aa_284594cuda3std6ranges3__45__cpo9iter_moveE)
_ZN40_INTERNAL_bc81ba3f_4_k_cu_f39309aa_284594cuda3std6ranges3__45__cpo9iter_moveE:
	.zero		1
	.type		_ZN40_INTERNAL_bc81ba3f_4_k_cu_f39309aa_284594cuda3std3__45__cpo5beginE,@object
	.size		_ZN40_INTERNAL_bc81ba3f_4_k_cu_f39309aa_284594cuda3std3__45__cpo5beginE,(_ZN40_INTERNAL_bc81ba3f_4_k_cu_f39309aa_284594cuda3std3__442_GLOBAL__N__bc81ba3f_4_k_cu_f39309aa_284596ignoreE - _ZN40_INTERNAL_bc81ba3f_4_k_cu_f39309aa_284594cuda3std3__45__cpo5beginE)
_ZN40_INTERNAL_bc81ba3f_4_k_cu_f39309aa_284594cuda3std3__45__cpo5beginE:
	.zero		1
	.type		_ZN40_INTERNAL_bc81ba3f_4_k_cu_f39309aa_284594cuda3std3__442_GLOBAL__N__bc81ba3f_4_k_cu_f39309aa_284596ignoreE,@object
	.size		_ZN40_INTERNAL_bc81ba3f_4_k_cu_f39309aa_284594cuda3std3__442_GLOBAL__N__bc81ba3f_4_k_cu_f39309aa_284596ignoreE,(_ZN40_INTERNAL_bc81ba3f_4_k_cu_f39309aa_284594cute7productE - _ZN40_INTERNAL_bc81ba3f_4_k_cu_f39309aa_284594cuda3std3__442_GLOBAL__N__bc81ba3f_4_k_cu_f39309aa_284596ignoreE)
_ZN40_INTERNAL_bc81ba3f_4_k_cu_f39309aa_284594cuda3std3__442_GLOBAL__N__bc81ba3f_4_k_cu_f39309aa_284596ignoreE:
	.zero		1
	.type		_ZN40_INTERNAL_bc81ba3f_4_k_cu_f39309aa_284594cute7productE,@object
	.size		_ZN40_INTERNAL_bc81ba3f_4_k_cu_f39309aa_284594cute7productE,(_ZN40_INTERNAL_bc81ba3f_4_k_cu_f39309aa_284594cuda3std3__45__cpo3endE - _ZN40_INTERNAL_bc81ba3f_4_k_cu_f39309aa_284594cute7productE)
_ZN40_INTERNAL_bc81ba3f_4_k_cu_f39309aa_284594cute7productE:
	.zero		1
	.type		_ZN40_INTERNAL_bc81ba3f_4_k_cu_f39309aa_284594cuda3std3__45__cpo3endE,@object
	.size		_ZN40_INTERNAL_bc81ba3f_4_k_cu_f39309aa_284594cuda3std3__45__cpo3endE,(_ZN40_INTERNAL_bc81ba3f_4_k_cu_f39309aa_284594cuda3std3__419piecewise_constructE - _ZN40_INTERNAL_bc81ba3f_4_k_cu_f39309aa_284594cuda3std3__45__cpo3endE)
_ZN40_INTERNAL_bc81ba3f_4_k_cu_f39309aa_284594cuda3std3__45__cpo3endE:
	.zero		1
	.type		_ZN40_INTERNAL_bc81ba3f_4_k_cu_f39309aa_284594cuda3std3__419piecewise_constructE,@object
	.size		_ZN40_INTERNAL_bc81ba3f_4_k_cu_f39309aa_284594cuda3std3__419piecewise_constructE,(_ZN40_INTERNAL_bc81ba3f_4_k_cu_f39309aa_284594cuda3std3__45__cpo4cendE - _ZN40_INTERNAL_bc81ba3f_4_k_cu_f39309aa_284594cuda3std3__419piecewise_constructE)
_ZN40_INTERNAL_bc81ba3f_4_k_cu_f39309aa_284594cuda3std3__419piecewise_constructE:
	.zero		1
	.type		_ZN40_INTERNAL_bc81ba3f_4_k_cu_f39309aa_284594cuda3std3__45__cpo4cendE,@object
	.size		_ZN40_INTERNAL_bc81ba3f_4_k_cu_f39309aa_284594cuda3std3__45__cpo4cendE,(_ZN40_INTERNAL_bc81ba3f_4_k_cu_f39309aa_284594cuda3std6ranges3__45__cpo4swapE - _ZN40_INTERNAL_bc81ba3f_4_k_cu_f39309aa_284594cuda3std3__45__cpo4cendE)
_ZN40_INTERNAL_bc81ba3f_4_k_cu_f39309aa_284594cuda3std3__45__cpo4cendE:
	.zero		1
	.type		_ZN40_INTERNAL_bc81ba3f_4_k_cu_f39309aa_284594cuda3std6ranges3__45__cpo4swapE,@object
	.size		_ZN40_INTERNAL_bc81ba3f_4_k_cu_f39309aa_284594cuda3std6ranges3__45__cpo4swapE,(.L_8 - _ZN40_INTERNAL_bc81ba3f_4_k_cu_f39309aa_284594cuda3std6ranges3__45__cpo4swapE)
_ZN40_INTERNAL_bc81ba3f_4_k_cu_f39309aa_284594cuda3std6ranges3__45__cpo4swapE:
	.zero		1
.L_8:


//--------------------- .nv.constant0._ZN7cutlass13device_kernelINS_4gemm6kernel13GemmUniversalIN4cute5tupleIJiiiiEEENS1_10collective13CollectiveMmaINS1_34MainloopSm90TmaGmmaWarpSpecializedILi14ENS5_IJNS4_1CILi2EEESB_NSA_ILi1EEEEEENS1_35KernelTmaWarpSpecializedCooperativeEEENS5_IJNSA_ILi256EEESG_NSA_ILi32EEEEEEaNS5_IJlSC_lEEEaSJ_NS4_8TiledMMAINS4_8MMA_AtomIJNS4_4SM904GMMA27MMA_64x256x32_S32S8S8_SS_TNEEEENS4_6LayoutINS5_IJSB_SC_SC_EEENS5_IJSC_NSA_ILi0EEESS_EEEEENS5_IJNS4_10UnderscoreESV_SV_EEEEENS4_23SM90_TMA_LOAD_MULTICASTENS4_14ComposedLayoutINS4_7SwizzleILi1ELi4ELi3EEENS4_18smem_ptr_flag_bitsILi8EEENSQ_INS5_IJNSA_ILi8EEESH_EEENS5_IJSH_SC_EEEEEEEvNS4_8identityESY_S18_vS19_EENS_8epilogue10collective6detail29Sm90TmaWarpSpecializedAdapterINS1C_15DefaultEpilogueIaSJ_SJ_NS1B_6thread17LinearCombinationIaLi1EiiLNS1G_9ScaleType4KindE0ELNS_15FloatRoundStyleE2EaEENS1_15EpilogueDefaultEEEEEvvEEEEvNT_6ParamsE --------------------------
	.section	.nv.constant0._ZN7cutlass13device_kernelINS_4gemm6kernel13GemmUniversalIN4cute5tupleIJiiiiEEENS1_10collective13CollectiveMmaINS1_34MainloopSm90TmaGmmaWarpSpecializedILi14ENS5_IJNS4_1CILi2EEESB_NSA_ILi1EEEEEENS1_35KernelTmaWarpSpecializedCooperativeEEENS5_IJNSA_ILi256EEESG_NSA_ILi32EEEEEEaNS5_IJlSC_lEEEaSJ_NS4_8TiledMMAINS4_8MMA_AtomIJNS4_4SM904GMMA27MMA_64x256x32_S32S8S8_SS_TNEEEENS4_6LayoutINS5_IJSB_SC_SC_EEENS5_IJSC_NSA_ILi0EEESS_EEEEENS5_IJNS4_10UnderscoreESV_SV_EEEEENS4_23SM90_TMA_LOAD_MULTICASTENS4_14ComposedLayoutINS4_7SwizzleILi1ELi4ELi3EEENS4_18smem_ptr_flag_bitsILi8EEENSQ_INS5_IJNSA_ILi8EEESH_EEENS5_IJSH_SC_EEEEEEEvNS4_8identityESY_S18_vS19_EENS_8epilogue10collective6detail29Sm90TmaWarpSpecializedAdapterINS1C_15DefaultEpilogueIaSJ_SJ_NS1B_6thread17LinearCombinationIaLi1EiiLNS1G_9ScaleType4KindE0ELNS_15FloatRoundStyleE2EaEENS1_15EpilogueDefaultEEEEEvvEEEEvNT_6ParamsE,"a",@progbits
	.sectionflags	@""
	.align	4
.nv.constant0._ZN7cutlass13device_kernelINS_4gemm6kernel13GemmUniversalIN4cute5tupleIJiiiiEEENS1_10collective13CollectiveMmaINS1_34MainloopSm90TmaGmmaWarpSpecializedILi14ENS5_IJNS4_1CILi2EEESB_NSA_ILi1EEEEEENS1_35KernelTmaWarpSpecializedCooperativeEEENS5_IJNSA_ILi256EEESG_NSA_ILi32EEEEEEaNS5_IJlSC_lEEEaSJ_NS4_8TiledMMAINS4_8MMA_AtomIJNS4_4SM904GMMA27MMA_64x256x32_S32S8S8_SS_TNEEEENS4_6LayoutINS5_IJSB_SC_SC_EEENS5_IJSC_NSA_ILi0EEESS_EEEEENS5_IJNS4_10UnderscoreESV_SV_EEEEENS4_23SM90_TMA_LOAD_MULTICASTENS4_14ComposedLayoutINS4_7SwizzleILi1ELi4ELi3EEENS4_18smem_ptr_flag_bitsILi8EEENSQ_INS5_IJNSA_ILi8EEESH_EEENS5_IJSH_SC_EEEEEEEvNS4_8identityESY_S18_vS19_EENS_8epilogue10collective6detail29Sm90TmaWarpSpecializedAdapterINS1C_15DefaultEpilogueIaSJ_SJ_NS1B_6thread17LinearCombinationIaLi1EiiLNS1G_9ScaleType4KindE0ELNS_15FloatRoundStyleE2EaEENS1_15EpilogueDefaultEEEEEvvEEEEvNT_6ParamsE:
	.zero		1664


//--------------------- SYMBOLS --------------------------

	.type		.nv.reservedSmem.offset0,@object
	.size		.nv.reservedSmem.offset0,0x4
	.type		__assertfail,@function
